//
// Generated by NVIDIA NVVM Compiler
//
// Compiler Build ID: CL-36424714
// Cuda compilation tools, release 13.0, V13.0.88
// Based on NVVM 20.0.0
//

.version 9.0
.target sm_100
.address_size 64

	// .globl	_Z7dxfieldiiPfS_
.func  (.param .align 16 .b8 func_retval0[16]) __internal_trig_reduction_slowpathd
(
	.param .b64 __internal_trig_reduction_slowpathd_param_0
)
;
.global .align 8 .b8 __cudart_i2opi_d[144] = {8, 93, 141, 31, 177, 95, 251, 107, 234, 146, 82, 138, 247, 57, 7, 61, 123, 241, 229, 235, 199, 186, 39, 117, 45, 234, 95, 158, 102, 63, 70, 79, 183, 9, 203, 39, 207, 126, 54, 109, 31, 109, 10, 90, 139, 17, 47, 239, 15, 152, 5, 222, 255, 151, 248, 31, 59, 40, 249, 189, 139, 95, 132, 156, 244, 57, 83, 131, 57, 214, 145, 57, 65, 126, 95, 180, 38, 112, 156, 233, 132, 68, 187, 46, 245, 53, 130, 232, 62, 167, 41, 177, 28, 235, 29, 254, 28, 146, 209, 9, 234, 46, 73, 6, 224, 210, 77, 66, 58, 110, 36, 183, 97, 197, 187, 222, 171, 99, 81, 254, 65, 144, 67, 60, 153, 149, 98, 219, 192, 221, 52, 245, 209, 87, 39, 252, 41, 21, 68, 78, 110, 131, 249, 162};
.global .align 16 .b8 __cudart_sin_cos_coeffs[128] = {70, 210, 176, 44, 241, 229, 90, 190, 146, 227, 172, 105, 227, 29, 199, 62, 161, 98, 219, 25, 160, 1, 42, 191, 24, 8, 17, 17, 17, 17, 129, 63, 84, 85, 85, 85, 85, 85, 197, 191, 0, 0, 0, 0, 0, 0, 0, 0, 0, 0, 0, 0, 0, 0, 0, 0, 100, 129, 253, 32, 131, 255, 168, 189, 40, 133, 239, 193, 167, 238, 33, 62, 217, 230, 6, 142, 79, 126, 146, 190, 233, 188, 221, 25, 160, 1, 250, 62, 71, 93, 193, 22, 108, 193, 86, 191, 81, 85, 85, 85, 85, 85, 165, 63, 0, 0, 0, 0, 0, 0, 224, 191, 0, 0, 0, 0, 0, 0, 240, 63};

.visible .entry _Z7dxfieldiiPfS_(
	.param .u32 _Z7dxfieldiiPfS__param_0,
	.param .u32 _Z7dxfieldiiPfS__param_1,
	.param .u64 .ptr .align 1 _Z7dxfieldiiPfS__param_2,
	.param .u64 .ptr .align 1 _Z7dxfieldiiPfS__param_3
)
{
	.reg .pred 	%p<8>;
	.reg .b32 	%r<22>;
	.reg .b32 	%f<9>;
	.reg .b64 	%rd<12>;
	.reg .b64 	%fd<38>;

	ld.param.u32 	%r10, [_Z7dxfieldiiPfS__param_0];
	ld.param.u32 	%r11, [_Z7dxfieldiiPfS__param_1];
	ld.param.u64 	%rd4, [_Z7dxfieldiiPfS__param_2];
	ld.param.u64 	%rd3, [_Z7dxfieldiiPfS__param_3];
	cvta.to.global.u64 	%rd1, %rd4;
	mov.u32 	%r12, %ctaid.x;
	mov.u32 	%r1, %ntid.x;
	mov.u32 	%r13, %tid.x;
	mad.lo.s32 	%r2, %r12, %r1, %r13;
	add.s32 	%r20, %r2, 1;
	setp.ge.s32 	%p1, %r20, %r11;
	@%p1 bra 	$L__BB0_3;
	mov.u32 	%r14, %nctaid.x;
	mul.lo.s32 	%r4, %r1, %r14;
	cvta.to.global.u64 	%rd2, %rd3;
$L__BB0_2:
	mul.wide.s32 	%rd5, %r20, 4;
	add.s64 	%rd6, %rd2, %rd5;
	ld.global.f32 	%f1, [%rd6+-4];
	ld.global.f32 	%f2, [%rd6];
	sub.f32 	%f3, %f1, %f2;
	cvt.f64.f32 	%fd7, %f3;
	add.s64 	%rd7, %rd1, %rd5;
	ld.global.f32 	%f4, [%rd7];
	cvt.f64.f32 	%fd8, %f4;
	fma.rn.f64 	%fd9, %fd7, 0d3FE0000000000000, %fd8;
	cvt.rn.f32.f64 	%f5, %fd9;
	st.global.f32 	[%rd7], %f5;
	add.s32 	%r20, %r20, %r4;
	setp.lt.s32 	%p2, %r20, %r11;
	@%p2 bra 	$L__BB0_2;
$L__BB0_3:
	setp.ne.s32 	%p3, %r2, 1;
	@%p3 bra 	$L__BB0_9;
	cvt.rn.f64.s32 	%fd10, %r10;
	mul.f64 	%fd1, %fd10, 0d3FB2C40A23B82142;
	abs.f64 	%fd2, %fd1;
	setp.neu.f64 	%p4, %fd2, 0d7FF0000000000000;
	@%p4 bra 	$L__BB0_6;
	mov.f64 	%fd16, 0d0000000000000000;
	mul.rn.f64 	%fd37, %fd1, %fd16;
	mov.b32 	%r21, 0;
	bra.uni 	$L__BB0_8;
$L__BB0_6:
	mul.f64 	%fd11, %fd1, 0d3FE45F306DC9C883;
	cvt.rni.s32.f64 	%r21, %fd11;
	cvt.rn.f64.s32 	%fd12, %r21;
	fma.rn.f64 	%fd13, %fd12, 0dBFF921FB54442D18, %fd1;
	fma.rn.f64 	%fd14, %fd12, 0dBC91A62633145C00, %fd13;
	fma.rn.f64 	%fd37, %fd12, 0dB97B839A252049C0, %fd14;
	setp.ltu.f64 	%p5, %fd2, 0d41E0000000000000;
	@%p5 bra 	$L__BB0_8;
	{ // callseq 0, 0
	.param .b64 param0;
	st.param.f64 	[param0], %fd1;
	.param .align 16 .b8 retval0[16];
	call.uni (retval0), 
	__internal_trig_reduction_slowpathd, 
	(
	param0
	);
	ld.param.f64 	%fd37, [retval0];
	ld.param.b32 	%r21, [retval0+8];
	} // callseq 0
$L__BB0_8:
	shl.b32 	%r17, %r21, 6;
	cvt.u64.u32 	%rd8, %r17;
	and.b64  	%rd9, %rd8, 64;
	mov.u64 	%rd10, __cudart_sin_cos_coeffs;
	add.s64 	%rd11, %rd10, %rd9;
	mul.rn.f64 	%fd17, %fd37, %fd37;
	and.b32  	%r18, %r21, 1;
	setp.eq.b32 	%p6, %r18, 1;
	selp.f64 	%fd18, 0dBDA8FF8320FD8164, 0d3DE5DB65F9785EBA, %p6;
	ld.global.nc.v2.f64 	{%fd19, %fd20}, [%rd11];
	fma.rn.f64 	%fd21, %fd18, %fd17, %fd19;
	fma.rn.f64 	%fd22, %fd21, %fd17, %fd20;
	ld.global.nc.v2.f64 	{%fd23, %fd24}, [%rd11+16];
	fma.rn.f64 	%fd25, %fd22, %fd17, %fd23;
	fma.rn.f64 	%fd26, %fd25, %fd17, %fd24;
	ld.global.nc.v2.f64 	{%fd27, %fd28}, [%rd11+32];
	fma.rn.f64 	%fd29, %fd26, %fd17, %fd27;
	fma.rn.f64 	%fd30, %fd29, %fd17, %fd28;
	fma.rn.f64 	%fd31, %fd30, %fd37, %fd37;
	fma.rn.f64 	%fd32, %fd30, %fd17, 0d3FF0000000000000;
	selp.f64 	%fd33, %fd32, %fd31, %p6;
	and.b32  	%r19, %r21, 2;
	setp.eq.s32 	%p7, %r19, 0;
	mov.f64 	%fd34, 0d0000000000000000;
	sub.f64 	%fd35, %fd34, %fd33;
	selp.f64 	%fd36, %fd33, %fd35, %p7;
	cvt.rn.f32.f64 	%f6, %fd36;
	ld.global.f32 	%f7, [%rd1+4];
	add.f32 	%f8, %f7, %f6;
	st.global.f32 	[%rd1+4], %f8;
$L__BB0_9:
	ret;

}
	// .globl	_Z7exfieldiP6mediumPfS1_S1_
.visible .entry _Z7exfieldiP6mediumPfS1_S1_(
	.param .u32 _Z7exfieldiP6mediumPfS1_S1__param_0,
	.param .u64 .ptr .align 1 _Z7exfieldiP6mediumPfS1_S1__param_1,
	.param .u64 .ptr .align 1 _Z7exfieldiP6mediumPfS1_S1__param_2,
	.param .u64 .ptr .align 1 _Z7exfieldiP6mediumPfS1_S1__param_3,
	.param .u64 .ptr .align 1 _Z7exfieldiP6mediumPfS1_S1__param_4
)
{
	.reg .pred 	%p<3>;
	.reg .b32 	%r<12>;
	.reg .b32 	%f<9>;
	.reg .b64 	%rd<19>;

	ld.param.u32 	%r6, [_Z7exfieldiP6mediumPfS1_S1__param_0];
	ld.param.u64 	%rd5, [_Z7exfieldiP6mediumPfS1_S1__param_1];
	ld.param.u64 	%rd6, [_Z7exfieldiP6mediumPfS1_S1__param_2];
	ld.param.u64 	%rd7, [_Z7exfieldiP6mediumPfS1_S1__param_3];
	ld.param.u64 	%rd8, [_Z7exfieldiP6mediumPfS1_S1__param_4];
	mov.u32 	%r7, %ctaid.x;
	mov.u32 	%r1, %ntid.x;
	mov.u32 	%r8, %tid.x;
	mad.lo.s32 	%r9, %r7, %r1, %r8;
	add.s32 	%r11, %r9, 1;
	setp.ge.s32 	%p1, %r11, %r6;
	@%p1 bra 	$L__BB1_3;
	cvta.to.global.u64 	%rd1, %rd5;
	mov.u32 	%r10, %nctaid.x;
	mul.lo.s32 	%r3, %r1, %r10;
	cvta.to.global.u64 	%rd2, %rd6;
	cvta.to.global.u64 	%rd3, %rd7;
	cvta.to.global.u64 	%rd4, %rd8;
$L__BB1_2:
	ld.global.u64 	%rd9, [%rd1];
	cvta.to.global.u64 	%rd10, %rd9;
	mul.wide.s32 	%rd11, %r11, 4;
	add.s64 	%rd12, %rd10, %rd11;
	ld.global.f32 	%f1, [%rd12];
	add.s64 	%rd13, %rd2, %rd11;
	ld.global.f32 	%f2, [%rd13];
	add.s64 	%rd14, %rd3, %rd11;
	ld.global.f32 	%f3, [%rd14];
	sub.f32 	%f4, %f2, %f3;
	mul.f32 	%f5, %f1, %f4;
	add.s64 	%rd15, %rd4, %rd11;
	st.global.f32 	[%rd15], %f5;
	ld.global.u64 	%rd16, [%rd1+8];
	cvta.to.global.u64 	%rd17, %rd16;
	add.s64 	%rd18, %rd17, %rd11;
	ld.global.f32 	%f6, [%rd18];
	ld.global.f32 	%f7, [%rd14];
	fma.rn.f32 	%f8, %f5, %f6, %f7;
	st.global.f32 	[%rd14], %f8;
	add.s32 	%r11, %r11, %r3;
	setp.lt.s32 	%p2, %r11, %r6;
	@%p2 bra 	$L__BB1_2;
$L__BB1_3:
	ret;

}
	// .globl	_Z7hyfieldiPfS_S_
.visible .entry _Z7hyfieldiPfS_S_(
	.param .u32 _Z7hyfieldiPfS_S__param_0,
	.param .u64 .ptr .align 1 _Z7hyfieldiPfS_S__param_1,
	.param .u64 .ptr .align 1 _Z7hyfieldiPfS_S__param_2,
	.param .u64 .ptr .align 1 _Z7hyfieldiPfS_S__param_3
)
{
	.reg .pred 	%p<5>;
	.reg .b32 	%r<14>;
	.reg .b32 	%f<12>;
	.reg .b64 	%rd<14>;
	.reg .b64 	%fd<4>;

	ld.param.u32 	%r9, [_Z7hyfieldiPfS_S__param_0];
	ld.param.u64 	%rd5, [_Z7hyfieldiPfS_S__param_1];
	ld.param.u64 	%rd4, [_Z7hyfieldiPfS_S__param_2];
	ld.param.u64 	%rd6, [_Z7hyfieldiPfS_S__param_3];
	cvta.to.global.u64 	%rd1, %rd5;
	cvta.to.global.u64 	%rd2, %rd6;
	mov.u32 	%r10, %ctaid.x;
	mov.u32 	%r1, %ntid.x;
	mul.lo.s32 	%r2, %r10, %r1;
	mov.u32 	%r3, %tid.x;
	neg.s32 	%r11, %r3;
	setp.ne.s32 	%p1, %r2, %r11;
	@%p1 bra 	$L__BB2_2;
	ld.global.f32 	%f1, [%rd2];
	st.global.f32 	[%rd1], %f1;
	ld.global.f32 	%f2, [%rd2+4];
	st.global.f32 	[%rd2], %f2;
	ld.global.f32 	%f3, [%rd1+4];
	st.global.f32 	[%rd2+4], %f3;
$L__BB2_2:
	add.s32 	%r13, %r2, %r3;
	add.s32 	%r5, %r9, -1;
	setp.ne.s32 	%p2, %r13, %r5;
	@%p2 bra 	$L__BB2_4;
	ld.global.f32 	%f4, [%rd2+12];
	mul.wide.s32 	%rd7, %r13, 4;
	add.s64 	%rd8, %rd1, %rd7;
	st.global.f32 	[%rd8], %f4;
	ld.global.f32 	%f5, [%rd2+8];
	st.global.f32 	[%rd2+12], %f5;
	mul.wide.s32 	%rd9, %r9, 4;
	add.s64 	%rd10, %rd1, %rd9;
	ld.global.f32 	%f6, [%rd10+-8];
	st.global.f32 	[%rd2+8], %f6;
$L__BB2_4:
	setp.ge.s32 	%p3, %r13, %r5;
	@%p3 bra 	$L__BB2_7;
	mov.u32 	%r12, %nctaid.x;
	mul.lo.s32 	%r6, %r1, %r12;
	cvta.to.global.u64 	%rd3, %rd4;
$L__BB2_6:
	mul.wide.s32 	%rd11, %r13, 4;
	add.s64 	%rd12, %rd1, %rd11;
	ld.global.f32 	%f7, [%rd12];
	ld.global.f32 	%f8, [%rd12+4];
	sub.f32 	%f9, %f7, %f8;
	cvt.f64.f32 	%fd1, %f9;
	add.s64 	%rd13, %rd3, %rd11;
	ld.global.f32 	%f10, [%rd13];
	cvt.f64.f32 	%fd2, %f10;
	fma.rn.f64 	%fd3, %fd1, 0d3FE0000000000000, %fd2;
	cvt.rn.f32.f64 	%f11, %fd3;
	st.global.f32 	[%rd13], %f11;
	add.s32 	%r13, %r13, %r6;
	setp.lt.s32 	%p4, %r13, %r5;
	@%p4 bra 	$L__BB2_6;
$L__BB2_7:
	ret;

}
.func  (.param .align 16 .b8 func_retval0[16]) __internal_trig_reduction_slowpathd(
	.param .b64 __internal_trig_reduction_slowpathd_param_0
)
{
	.local .align 8 .b8 	__local_depot3[40];
	.reg .b64 	%SP;
	.reg .b64 	%SPL;
	.reg .pred 	%p<10>;
	.reg .b32 	%r<47>;
	.reg .b64 	%rd<74>;
	.reg .b64 	%fd<5>;

	mov.u64 	%SPL, __local_depot3;
	ld.param.f64 	%fd4, [__internal_trig_reduction_slowpathd_param_0];
	add.u64 	%rd1, %SPL, 0;
	{
	.reg .b32 %temp; 
	mov.b64 	{%temp, %r1}, %fd4;
	}
	shr.u32 	%r2, %r1, 20;
	and.b32  	%r3, %r2, 2047;
	setp.eq.s32 	%p1, %r3, 2047;
	mov.b32 	%r46, 0;
	@%p1 bra 	$L__BB3_9;
	add.s32 	%r20, %r3, -1024;
	mov.b64 	%rd20, %fd4;
	shl.b64 	%rd2, %rd20, 11;
	shr.u32 	%r4, %r20, 6;
	sub.s32 	%r45, 15, %r4;
	sub.s32 	%r21, 19, %r4;
	setp.lt.u32 	%p2, %r20, 128;
	selp.b32 	%r6, 18, %r21, %p2;
	setp.ge.s32 	%p3, %r45, %r6;
	mov.b64 	%rd70, 0;
	@%p3 bra 	$L__BB3_4;
	add.s32 	%r23, %r6, %r4;
	neg.s32 	%r43, %r23;
	or.b64  	%rd3, %rd2, -9223372036854775808;
	mov.b64 	%rd70, 0;
	mov.b32 	%r42, 0;
	mov.u64 	%rd25, __cudart_i2opi_d;
	mov.u32 	%r44, %r45;
$L__BB3_3:
	.pragma "nounroll";
	mul.wide.s32 	%rd22, %r42, 8;
	add.s64 	%rd23, %rd1, %rd22;
	mul.wide.s32 	%rd24, %r44, 8;
	add.s64 	%rd26, %rd25, %rd24;
	ld.global.nc.u64 	%rd27, [%rd26];
	{
	.reg .u32 %r0, %r1, %r2, %r3, %alo, %ahi, %blo, %bhi, %clo, %chi;
	mov.b64 	{%alo,%ahi}, %rd27;
	mov.b64 	{%blo,%bhi}, %rd3;
	mov.b64 	{%clo,%chi}, %rd70;
	mad.lo.cc.u32 	%r0, %alo, %blo, %clo;
	madc.hi.cc.u32 	%r1, %alo, %blo, %chi;
	madc.hi.u32 	%r2, %alo, %bhi, 0;
	mad.lo.cc.u32 	%r1, %alo, %bhi, %r1;
	madc.hi.cc.u32 	%r2, %ahi, %blo, %r2;
	madc.hi.u32 	%r3, %ahi, %bhi, 0;
	mad.lo.cc.u32 	%r1, %ahi, %blo, %r1;
	madc.lo.cc.u32 	%r2, %ahi, %bhi, %r2;
	addc.u32 	%r3, %r3, 0;
	mov.b64 	%rd28, {%r0,%r1};
	mov.b64 	%rd70, {%r2,%r3};
	}
	st.local.u64 	[%rd23], %rd28;
	add.s32 	%r44, %r44, 1;
	add.s32 	%r43, %r43, 1;
	add.s32 	%r42, %r42, 1;
	setp.ne.s32 	%p4, %r43, -15;
	mov.u32 	%r45, %r6;
	@%p4 bra 	$L__BB3_3;
$L__BB3_4:
	cvt.s64.s32 	%rd29, %r45;
	cvt.u64.u32 	%rd30, %r4;
	add.s64 	%rd31, %rd30, %rd29;
	shl.b64 	%rd32, %rd31, 3;
	add.s64 	%rd33, %rd1, %rd32;
	st.local.u64 	[%rd33+-120], %rd70;
	and.b32  	%r15, %r2, 63;
	ld.local.u64 	%rd72, [%rd1+16];
	ld.local.u64 	%rd71, [%rd1+24];
	setp.eq.s32 	%p5, %r15, 0;
	@%p5 bra 	$L__BB3_6;
	shl.b64 	%rd34, %rd71, %r15;
	shr.u64 	%rd35, %rd72, 1;
	xor.b32  	%r24, %r15, 63;
	shr.u64 	%rd36, %rd35, %r24;
	or.b64  	%rd71, %rd34, %rd36;
	ld.local.u64 	%rd37, [%rd1+8];
	shl.b64 	%rd38, %rd72, %r15;
	shr.u64 	%rd39, %rd37, 1;
	shr.u64 	%rd40, %rd39, %r24;
	or.b64  	%rd72, %rd38, %rd40;
$L__BB3_6:
	and.b32  	%r25, %r1, -2147483648;
	shr.u64 	%rd41, %rd71, 62;
	cvt.u32.u64 	%r26, %rd41;
	mov.b64 	{%r27, %r28}, %rd71;
	mov.b64 	{%r29, %r30}, %rd72;
	shf.l.wrap.b32 	%r31, %r30, %r27, 2;
	shf.l.wrap.b32 	%r32, %r27, %r28, 2;
	mov.b64 	%rd42, {%r31, %r32};
	shl.b64 	%rd43, %rd72, 2;
	shr.u64 	%rd44, %rd42, 63;
	cvt.u32.u64 	%r33, %rd44;
	add.s32 	%r34, %r33, %r26;
	setp.eq.s32 	%p6, %r25, 0;
	neg.s32 	%r35, %r34;
	selp.b32 	%r46, %r34, %r35, %p6;
	setp.gt.s64 	%p7, %rd42, -1;
	mov.b64 	%rd45, 0;
	{
	.reg .u32 %r0, %r1, %r2, %r3, %a0, %a1, %a2, %a3, %b0, %b1, %b2, %b3;
	mov.b64 	{%a0,%a1}, %rd45;
	mov.b64 	{%a2,%a3}, %rd45;
	mov.b64 	{%b0,%b1}, %rd43;
	mov.b64 	{%b2,%b3}, %rd42;
	sub.cc.u32 	%r0, %a0, %b0;
	subc.cc.u32 	%r1, %a1, %b1;
	subc.cc.u32 	%r2, %a2, %b2;
	subc.u32 	%r3, %a3, %b3;
	mov.b64 	%rd46, {%r0,%r1};
	mov.b64 	%rd47, {%r2,%r3};
	}
	xor.b32  	%r36, %r25, -2147483648;
	selp.b64 	%rd73, %rd42, %rd47, %p7;
	selp.b64 	%rd14, %rd43, %rd46, %p7;
	selp.b32 	%r17, %r25, %r36, %p7;
	clz.b64 	%r37, %rd73;
	cvt.u64.u32 	%rd15, %r37;
	setp.eq.s32 	%p8, %r37, 0;
	@%p8 bra 	$L__BB3_8;
	cvt.u32.u64 	%r38, %rd15;
	and.b32  	%r39, %r38, 63;
	shl.b64 	%rd48, %rd73, %r39;
	shr.u64 	%rd49, %rd14, 1;
	not.b32 	%r40, %r38;
	and.b32  	%r41, %r40, 63;
	shr.u64 	%rd50, %rd49, %r41;
	or.b64  	%rd73, %rd48, %rd50;
$L__BB3_8:
	mov.b64 	%rd51, -3958705157555305931;
	{
	.reg .u32 %r0, %r1, %r2, %r3, %alo, %ahi, %blo, %bhi;
	mov.b64 	{%alo,%ahi}, %rd73;
	mov.b64 	{%blo,%bhi}, %rd51;
	mul.lo.u32 	%r0, %alo, %blo;
	mul.hi.u32 	%r1, %alo, %blo;
	mad.lo.cc.u32 	%r1, %alo, %bhi, %r1;
	madc.hi.u32 	%r2, %alo, %bhi, 0;
	mad.lo.cc.u32 	%r1, %ahi, %blo, %r1;
	madc.hi.cc.u32 	%r2, %ahi, %blo, %r2;
	madc.hi.u32 	%r3, %ahi, %bhi, 0;
	mad.lo.cc.u32 	%r2, %ahi, %bhi, %r2;
	addc.u32 	%r3, %r3, 0;
	mov.b64 	%rd52, {%r0,%r1};
	mov.b64 	%rd53, {%r2,%r3};
	}
	setp.gt.s64 	%p9, %rd53, 0;
	{
	.reg .u32 %r0, %r1, %r2, %r3, %a0, %a1, %a2, %a3, %b0, %b1, %b2, %b3;
	mov.b64 	{%a0,%a1}, %rd52;
	mov.b64 	{%a2,%a3}, %rd53;
	mov.b64 	{%b0,%b1}, %rd52;
	mov.b64 	{%b2,%b3}, %rd53;
	add.cc.u32 	%r0, %a0, %b0;
	addc.cc.u32 	%r1, %a1, %b1;
	addc.cc.u32 	%r2, %a2, %b2;
	addc.u32 	%r3, %a3, %b3;
	mov.b64 	%rd54, {%r0,%r1};
	mov.b64 	%rd55, {%r2,%r3};
	}
	selp.b64 	%rd56, %rd55, %rd53, %p9;
	selp.s64 	%rd57, -1, 0, %p9;
	sub.s64 	%rd58, %rd57, %rd15;
	cvt.u64.u32 	%rd59, %r17;
	shl.b64 	%rd60, %rd59, 32;
	add.s64 	%rd61, %rd56, 1;
	shr.u64 	%rd62, %rd61, 10;
	add.s64 	%rd63, %rd62, 1;
	shr.u64 	%rd64, %rd63, 1;
	shl.b64 	%rd65, %rd58, 52;
	add.s64 	%rd66, %rd65, %rd64;
	add.s64 	%rd67, %rd66, 4602678819172646912;
	or.b64  	%rd68, %rd67, %rd60;
	mov.b64 	%fd4, %rd68;
$L__BB3_9:
	st.param.f64 	[func_retval0], %fd4;
	st.param.b32 	[func_retval0+8], %r46;
	ret;

}


// ===== COMPILED SASS (sm_100) =====

	.target	sm_100

	.elftype	@"ET_EXEC"


//--------------------- .note.nv.tkinfo           --------------------------
	.section	.note.nv.tkinfo,"",@"SHT_NOTE"
	.sectionflags	@"SHF_NOTE_NV_TKINFO"
	.tkinfo
        /*0018*/ 	.word	0x00000002
        /*0030*/ 	.string	""
        /*0030*/ 	.string	"ptxas"
        /*0030*/ 	.string	"Cuda compilation tools, release 13.0, V13.0.88"
        /*0030*/ 	.string	"Build cuda_13.0.r13.0/compiler.36424714_0"
        /*0030*/ 	.string	"-arch sm_100 -m 64 "



//--------------------- .note.nv.cuinfo           --------------------------
	.section	.note.nv.cuinfo,"",@"SHT_NOTE"
	.sectionflags	@"SHF_NOTE_NV_CUINFO"
        /*0018*/ 	.short	0x0002
        /*001a*/ 	.short	0x0064
        /*001c*/ 	.short	0x0082
	.zero		2


//--------------------- .nv.info                  --------------------------
	.section	.nv.info,"",@"SHT_CUDA_INFO"
	.align	4


	//----- nvinfo : EIATTR_REGCOUNT
	.align		4
        /*0000*/ 	.byte	0x04, 0x2f
        /*0002*/ 	.short	(.L_3 - .L_2)
	.align		4
.L_2:
        /*0004*/ 	.word	index@(_Z7dxfieldiiPfS_)
        /*0008*/ 	.word	0x0000001c


	//----- nvinfo : EIATTR_FRAME_SIZE
	.align		4
.L_3:
        /*000c*/ 	.byte	0x04, 0x11
        /*000e*/ 	.short	(.L_5 - .L_4)
	.align		4
.L_4:
        /*0010*/ 	.word	index@($_Z7dxfieldiiPfS_$__internal_trig_reduction_slowpathd)
        /*0014*/ 	.word	0x00000028


	//----- nvinfo : EIATTR_FRAME_SIZE
	.align		4
.L_5:
        /*0018*/ 	.byte	0x04, 0x11
        /*001a*/ 	.short	(.L_7 - .L_6)
	.align		4
.L_6:
        /*001c*/ 	.word	index@(_Z7dxfieldiiPfS_)
        /*0020*/ 	.word	0x00000028


	//----- nvinfo : EIATTR_REGCOUNT
	.align		4
.L_7:
        /*0024*/ 	.byte	0x04, 0x2f
        /*0026*/ 	.short	(.L_9 - .L_8)
	.align		4
.L_8:
        /*0028*/ 	.word	index@(_Z7exfieldiP6mediumPfS1_S1_)
        /*002c*/ 	.word	0x00000014


	//----- nvinfo : EIATTR_FRAME_SIZE
	.align		4
.L_9:
        /*0030*/ 	.byte	0x04, 0x11
        /*0032*/ 	.short	(.L_11 - .L_10)
	.align		4
.L_10:
        /*0034*/ 	.word	index@(_Z7exfieldiP6mediumPfS1_S1_)
        /*0038*/ 	.word	0x00000000


	//----- nvinfo : EIATTR_REGCOUNT
	.align		4
.L_11:
        /*003c*/ 	.byte	0x04, 0x2f
        /*003e*/ 	.short	(.L_13 - .L_12)
	.align		4
.L_12:
        /*0040*/ 	.word	index@(_Z7hyfieldiPfS_S_)
        /*0044*/ 	.word	0x00000012


	//----- nvinfo : EIATTR_FRAME_SIZE
	.align		4
.L_13:
        /*0048*/ 	.byte	0x04, 0x11
        /*004a*/ 	.short	(.L_15 - .L_14)
	.align		4
.L_14:
        /*004c*/ 	.word	index@(_Z7hyfieldiPfS_S_)
        /*0050*/ 	.word	0x00000000


	//----- nvinfo : EIATTR_MIN_STACK_SIZE
	.align		4
.L_15:
        /*0054*/ 	.byte	0x04, 0x12
        /*0056*/ 	.short	(.L_17 - .L_16)
	.align		4
.L_16:
        /*0058*/ 	.word	index@(_Z7hyfieldiPfS_S_)
        /*005c*/ 	.word	0x00000000


	//----- nvinfo : EIATTR_MIN_STACK_SIZE
	.align		4
.L_17:
        /*0060*/ 	.byte	0x04, 0x12
        /*0062*/ 	.short	(.L_19 - .L_18)
	.align		4
.L_18:
        /*0064*/ 	.word	index@(_Z7exfieldiP6mediumPfS1_S1_)
        /*0068*/ 	.word	0x00000000


	//----- nvinfo : EIATTR_MIN_STACK_SIZE
	.align		4
.L_19:
        /*006c*/ 	.byte	0x04, 0x12
        /*006e*/ 	.short	(.L_21 - .L_20)
	.align		4
.L_20:
        /*0070*/ 	.word	index@(_Z7dxfieldiiPfS_)
        /*0074*/ 	.word	0x00000028
.L_21:


//--------------------- .nv.compat                --------------------------
	.section	.nv.compat,"",@"SHT_CUDA_COMPAT_INFO"
	.align	4
        /*0000*/ 	.byte	0x02, 0x09, 0x00, 0x00, 0x02, 0x02, 0x01, 0x00, 0x02, 0x05, 0x05, 0x00, 0x03, 0x07, 0x01, 0x01
        /*0010*/ 	.byte	0x02, 0x03, 0x00, 0x00, 0x02, 0x06, 0x01, 0x00, 0x04, 0x0b, 0x08, 0x00, 0x01, 0x00, 0x00, 0x00
        /*0020*/ 	.byte	0x00, 0x00, 0x00, 0x00


//--------------------- .nv.info._Z7hyfieldiPfS_S_ --------------------------
	.section	.nv.info._Z7hyfieldiPfS_S_,"",@"SHT_CUDA_INFO"
	.sectionflags	@""
	.align	4


	//----- nvinfo : EIATTR_CUDA_API_VERSION
	.align		4
        /*0000*/ 	.byte	0x04, 0x37
        /*0002*/ 	.short	(.L_23 - .L_22)
.L_22:
        /*0004*/ 	.word	0x00000082


	//----- nvinfo : EIATTR_KPARAM_INFO
	.align		4
.L_23:
        /*0008*/ 	.byte	0x04, 0x17
        /*000a*/ 	.short	(.L_25 - .L_24)
.L_24:
        /*000c*/ 	.word	0x00000000
        /*0010*/ 	.short	0x0003
        /*0012*/ 	.short	0x0018
        /*0014*/ 	.byte	0x00, 0xf5, 0x21, 0x00


	//----- nvinfo : EIATTR_KPARAM_INFO
	.align		4
.L_25:
        /*0018*/ 	.byte	0x04, 0x17
        /*001a*/ 	.short	(.L_27 - .L_26)
.L_26:
        /*001c*/ 	.word	0x00000000
        /*0020*/ 	.short	0x0002
        /*0022*/ 	.short	0x0010
        /*0024*/ 	.byte	0x00, 0xf5, 0x21, 0x00


	//----- nvinfo : EIATTR_KPARAM_INFO
	.align		4
.L_27:
        /*0028*/ 	.byte	0x04, 0x17
        /*002a*/ 	.short	(.L_29 - .L_28)
.L_28:
        /*002c*/ 	.word	0x00000000
        /*0030*/ 	.short	0x0001
        /*0032*/ 	.short	0x0008
        /*0034*/ 	.byte	0x00, 0xf5, 0x21, 0x00


	//----- nvinfo : EIATTR_KPARAM_INFO
	.align		4
.L_29:
        /*0038*/ 	.byte	0x04, 0x17
        /*003a*/ 	.short	(.L_31 - .L_30)
.L_30:
        /*003c*/ 	.word	0x00000000
        /*0040*/ 	.short	0x0000
        /*0042*/ 	.short	0x0000
        /*0044*/ 	.byte	0x00, 0xf0, 0x11, 0x00


	//----- nvinfo : EIATTR_SPARSE_MMA_MASK
	.align		4
.L_31:
        /*0048*/ 	.byte	0x03, 0x50
        /*004a*/ 	.short	0x0000


	//----- nvinfo : EIATTR_MAXREG_COUNT
	.align		4
        /*004c*/ 	.byte	0x03, 0x1b
        /*004e*/ 	.short	0x00ff


	//----- nvinfo : EIATTR_MERCURY_ISA_VERSION
	.align		4
        /*0050*/ 	.byte	0x03, 0x5f
        /*0052*/ 	.short	0x0101


	//----- nvinfo : EIATTR_VRC_CTA_INIT_COUNT
	.align		4
        /*0054*/ 	.byte	0x02, 0x4a
	.zero		1
	.zero		1


	//----- nvinfo : EIATTR_EXIT_INSTR_OFFSETS
	.align		4
        /*0058*/ 	.byte	0x04, 0x1c
        /*005a*/ 	.short	(.L_33 - .L_32)


	//   ....[0]....
.L_32:
        /*005c*/ 	.word	0x00000220


	//   ....[1]....
        /*0060*/ 	.word	0x00000350


	//----- nvinfo : EIATTR_CRS_STACK_SIZE
	.align		4
.L_33:
        /*0064*/ 	.byte	0x04, 0x1e
        /*0066*/ 	.short	(.L_35 - .L_34)
.L_34:
        /*0068*/ 	.word	0x00000000


	//----- nvinfo : EIATTR_CBANK_PARAM_SIZE
	.align		4
.L_35:
        /*006c*/ 	.byte	0x03, 0x19
        /*006e*/ 	.short	0x0020


	//----- nvinfo : EIATTR_PARAM_CBANK
	.align		4
        /*0070*/ 	.byte	0x04, 0x0a
        /*0072*/ 	.short	(.L_37 - .L_36)
	.align		4
.L_36:
        /*0074*/ 	.word	index@(.nv.constant0._Z7hyfieldiPfS_S_)
        /*0078*/ 	.short	0x0380
        /*007a*/ 	.short	0x0020


	//----- nvinfo : EIATTR_SW_WAR
	.align		4
.L_37:
        /*007c*/ 	.byte	0x04, 0x36
        /*007e*/ 	.short	(.L_39 - .L_38)
.L_38:
        /*0080*/ 	.word	0x00000008
.L_39:


//--------------------- .nv.info._Z7exfieldiP6mediumPfS1_S1_ --------------------------
	.section	.nv.info._Z7exfieldiP6mediumPfS1_S1_,"",@"SHT_CUDA_INFO"
	.sectionflags	@""
	.align	4


	//----- nvinfo : EIATTR_CUDA_API_VERSION
	.align		4
        /*0000*/ 	.byte	0x04, 0x37
        /*0002*/ 	.short	(.L_41 - .L_40)
.L_40:
        /*0004*/ 	.word	0x00000082


	//----- nvinfo : EIATTR_KPARAM_INFO
	.align		4
.L_41:
        /*0008*/ 	.byte	0x04, 0x17
        /*000a*/ 	.short	(.L_43 - .L_42)
.L_42:
        /*000c*/ 	.word	0x00000000
        /*0010*/ 	.short	0x0004
        /*0012*/ 	.short	0x0020
        /*0014*/ 	.byte	0x00, 0xf5, 0x21, 0x00


	//----- nvinfo : EIATTR_KPARAM_INFO
	.align		4
.L_43:
        /*0018*/ 	.byte	0x04, 0x17
        /*001a*/ 	.short	(.L_45 - .L_44)
.L_44:
        /*001c*/ 	.word	0x00000000
        /*0020*/ 	.short	0x0003
        /*0022*/ 	.short	0x0018
        /*0024*/ 	.byte	0x00, 0xf5, 0x21, 0x00


	//----- nvinfo : EIATTR_KPARAM_INFO
	.align		4
.L_45:
        /*0028*/ 	.byte	0x04, 0x17
        /*002a*/ 	.short	(.L_47 - .L_46)
.L_46:
        /*002c*/ 	.word	0x00000000
        /*0030*/ 	.short	0x0002
        /*0032*/ 	.short	0x0010
        /*0034*/ 	.byte	0x00, 0xf5, 0x21, 0x00


	//----- nvinfo : EIATTR_KPARAM_INFO
	.align		4
.L_47:
        /*0038*/ 	.byte	0x04, 0x17
        /*003a*/ 	.short	(.L_49 - .L_48)
.L_48:
        /*003c*/ 	.word	0x00000000
        /*0040*/ 	.short	0x0001
        /*0042*/ 	.short	0x0008
        /*0044*/ 	.byte	0x00, 0xf5, 0x21, 0x00


	//----- nvinfo : EIATTR_KPARAM_INFO
	.align		4
.L_49:
        /*0048*/ 	.byte	0x04, 0x17
        /*004a*/ 	.short	(.L_51 - .L_50)
.L_50:
        /*004c*/ 	.word	0x00000000
        /*0050*/ 	.short	0x0000
        /*0052*/ 	.short	0x0000
        /*0054*/ 	.byte	0x00, 0xf0, 0x11, 0x00


	//----- nvinfo : EIATTR_SPARSE_MMA_MASK
	.align		4
.L_51:
        /*0058*/ 	.byte	0x03, 0x50
        /*005a*/ 	.short	0x0000


	//----- nvinfo : EIATTR_MAXREG_COUNT
	.align		4
        /*005c*/ 	.byte	0x03, 0x1b
        /*005e*/ 	.short	0x00ff


	//----- nvinfo : EIATTR_MERCURY_ISA_VERSION
	.align		4
        /*0060*/ 	.byte	0x03, 0x5f
        /*0062*/ 	.short	0x0101


	//----- nvinfo : EIATTR_VRC_CTA_INIT_COUNT
	.align		4
        /*0064*/ 	.byte	0x02, 0x4a
	.zero		1
	.zero		1


	//----- nvinfo : EIATTR_EXIT_INSTR_OFFSETS
	.align		4
        /*0068*/ 	.byte	0x04, 0x1c
        /*006a*/ 	.short	(.L_53 - .L_52)


	//   ....[0]....
.L_52:
        /*006c*/ 	.word	0x00000080


	//   ....[1]....
        /*0070*/ 	.word	0x00000240


	//----- nvinfo : EIATTR_CRS_STACK_SIZE
	.align		4
.L_53:
        /*0074*/ 	.byte	0x04, 0x1e
        /*0076*/ 	.short	(.L_55 - .L_54)
.L_54:
        /*0078*/ 	.word	0x00000000


	//----- nvinfo : EIATTR_CBANK_PARAM_SIZE
	.align		4
.L_55:
        /*007c*/ 	.byte	0x03, 0x19
        /*007e*/ 	.short	0x0028


	//----- nvinfo : EIATTR_PARAM_CBANK
	.align		4
        /*0080*/ 	.byte	0x04, 0x0a
        /*0082*/ 	.short	(.L_57 - .L_56)
	.align		4
.L_56:
        /*0084*/ 	.word	index@(.nv.constant0._Z7exfieldiP6mediumPfS1_S1_)
        /*0088*/ 	.short	0x0380
        /*008a*/ 	.short	0x0028


	//----- nvinfo : EIATTR_SW_WAR
	.align		4
.L_57:
        /*008c*/ 	.byte	0x04, 0x36
        /*008e*/ 	.short	(.L_59 - .L_58)
.L_58:
        /*0090*/ 	.word	0x00000008
.L_59:


//--------------------- .nv.info._Z7dxfieldiiPfS_ --------------------------
	.section	.nv.info._Z7dxfieldiiPfS_,"",@"SHT_CUDA_INFO"
	.sectionflags	@""
	.align	4


	//----- nvinfo : EIATTR_CUDA_API_VERSION
	.align		4
        /*0000*/ 	.byte	0x04, 0x37
        /*0002*/ 	.short	(.L_61 - .L_60)
.L_60:
        /*0004*/ 	.word	0x00000082


	//----- nvinfo : EIATTR_KPARAM_INFO
	.align		4
.L_61:
        /*0008*/ 	.byte	0x04, 0x17
        /*000a*/ 	.short	(.L_63 - .L_62)
.L_62:
        /*000c*/ 	.word	0x00000000
        /*0010*/ 	.short	0x0003
        /*0012*/ 	.short	0x0010
        /*0014*/ 	.byte	0x00, 0xf5, 0x21, 0x00


	//----- nvinfo : EIATTR_KPARAM_INFO
	.align		4
.L_63:
        /*0018*/ 	.byte	0x04, 0x17
        /*001a*/ 	.short	(.L_65 - .L_64)
.L_64:
        /*001c*/ 	.word	0x00000000
        /*0020*/ 	.short	0x0002
        /*0022*/ 	.short	0x0008
        /*0024*/ 	.byte	0x00, 0xf5, 0x21, 0x00


	//----- nvinfo : EIATTR_KPARAM_INFO
	.align		4
.L_65:
        /*0028*/ 	.byte	0x04, 0x17
        /*002a*/ 	.short	(.L_67 - .L_66)
.L_66:
        /*002c*/ 	.word	0x00000000
        /*0030*/ 	.short	0x0001
        /*0032*/ 	.short	0x0004
        /*0034*/ 	.byte	0x00, 0xf0, 0x11, 0x00


	//----- nvinfo : EIATTR_KPARAM_INFO
	.align		4
.L_67:
        /*0038*/ 	.byte	0x04, 0x17
        /*003a*/ 	.short	(.L_69 - .L_68)
.L_68:
        /*003c*/ 	.word	0x00000000
        /*0040*/ 	.short	0x0000
        /*0042*/ 	.short	0x0000
        /*0044*/ 	.byte	0x00, 0xf0, 0x11, 0x00


	//----- nvinfo : EIATTR_SPARSE_MMA_MASK
	.align		4
.L_69:
        /*0048*/ 	.byte	0x03, 0x50
        /*004a*/ 	.short	0x0000


	//----- nvinfo : EIATTR_MAXREG_COUNT
	.align		4
        /*004c*/ 	.byte	0x03, 0x1b
        /*004e*/ 	.short	0x00ff


	//----- nvinfo : EIATTR_MERCURY_ISA_VERSION
	.align		4
        /*0050*/ 	.byte	0x03, 0x5f
        /*0052*/ 	.short	0x0101


	//----- nvinfo : EIATTR_VRC_CTA_INIT_COUNT
	.align		4
        /*0054*/ 	.byte	0x02, 0x4a
	.zero		1
	.zero		1


	//----- nvinfo : EIATTR_EXIT_INSTR_OFFSETS
	.align		4
        /*0058*/ 	.byte	0x04, 0x1c
        /*005a*/ 	.short	(.L_71 - .L_70)


	//   ....[0]....
.L_70:
        /*005c*/ 	.word	0x00000210


	//   ....[1]....
        /*0060*/ 	.word	0x000005f0


	//----- nvinfo : EIATTR_CRS_STACK_SIZE
	.align		4
.L_71:
        /*0064*/ 	.byte	0x04, 0x1e
        /*0066*/ 	.short	(.L_73 - .L_72)
.L_72:
        /*0068*/ 	.word	0x00000000


	//----- nvinfo : EIATTR_CBANK_PARAM_SIZE
	.align		4
.L_73:
        /*006c*/ 	.byte	0x03, 0x19
        /*006e*/ 	.short	0x0018


	//----- nvinfo : EIATTR_PARAM_CBANK
	.align		4
        /*0070*/ 	.byte	0x04, 0x0a
        /*0072*/ 	.short	(.L_75 - .L_74)
	.align		4
.L_74:
        /*0074*/ 	.word	index@(.nv.constant0._Z7dxfieldiiPfS_)
        /*0078*/ 	.short	0x0380
        /*007a*/ 	.short	0x0018


	//----- nvinfo : EIATTR_SW_WAR
	.align		4
.L_75:
        /*007c*/ 	.byte	0x04, 0x36
        /*007e*/ 	.short	(.L_77 - .L_76)
.L_76:
        /*0080*/ 	.word	0x00000008
.L_77:


//--------------------- .nv.callgraph             --------------------------
	.section	.nv.callgraph,"",@"SHT_CUDA_CALLGRAPH"
	.align	4
	.sectionentsize	8
	.align		4
        /*0000*/ 	.word	0x00000000
	.align		4
        /*0004*/ 	.word	0xffffffff
	.align		4
        /*0008*/ 	.word	0x00000000
	.align		4
        /*000c*/ 	.word	0xfffffffe
	.align		4
        /*0010*/ 	.word	0x00000000
	.align		4
        /*0014*/ 	.word	0xfffffffd
	.align		4
        /*0018*/ 	.word	0x00000000
	.align		4
        /*001c*/ 	.word	0xfffffffc


//--------------------- .nv.constant4             --------------------------
	.section	.nv.constant4,"a",@progbits
	.align	8
	.align		8
.nv.constant4:
        /*0000*/ 	.dword	__cudart_i2opi_d
	.align		8
        /*0008*/ 	.dword	__cudart_sin_cos_coeffs


//--------------------- .text._Z7hyfieldiPfS_S_   --------------------------
	.section	.text._Z7hyfieldiPfS_S_,"ax",@progbits
	.align	128
        .global         _Z7hyfieldiPfS_S_
        .type           _Z7hyfieldiPfS_S_,@function
        .size           _Z7hyfieldiPfS_S_,(.L_x_16 - _Z7hyfieldiPfS_S_)
        .other          _Z7hyfieldiPfS_S_,@"STO_CUDA_ENTRY STV_DEFAULT"
_Z7hyfieldiPfS_S_:
.text._Z7hyfieldiPfS_S_:
[----:B------:R-:W-:Y:S01]  /*0000*/  LDC R1, c[0x0][0x37c] ;  /* 0x0000df00ff017b82 */ /* 0x000fe20000000800 */
[----:B------:R-:W0:Y:S07]  /*0010*/  S2R R3, SR_TID.X ;  /* 0x0000000000037919 */ /* 0x000e2e0000002100 */
[----:B------:R-:W1:Y:S01]  /*0020*/  S2UR UR4, SR_CTAID.X ;  /* 0x00000000000479c3 */ /* 0x000e620000002500 */
[----:B------:R-:W1:Y:S01]  /*0030*/  LDCU UR5, c[0x0][0x360] ;  /* 0x00006c00ff0577ac */ /* 0x000e620008000800 */
[----:B------:R-:W2:Y:S06]  /*0040*/  LDCU.64 UR6, c[0x0][0x358] ;  /* 0x00006b00ff0677ac */ /* 0x000eac0008000a00 */
[----:B------:R-:W3:Y:S01]  /*0050*/  LDC R15, c[0x0][0x380] ;  /* 0x0000e000ff0f7b82 */ /* 0x000ee20000000800 */
[----:B-1----:R-:W-:Y:S01]  /*0060*/  UIMAD UR4, UR4, UR5, URZ ;  /* 0x00000005040472a4 */ /* 0x002fe2000f8e02ff */
[----:B0-----:R-:W-:-:S05]  /*0070*/  IADD3 R0, PT, PT, -R3, RZ, RZ ;  /* 0x000000ff03007210 */ /* 0x001fca0007ffe1ff */
[----:B------:R-:W-:-:S13]  /*0080*/  ISETP.NE.AND P0, PT, R0, UR4, PT ;  /* 0x0000000400007c0c */ /* 0x000fda000bf05270 */
[----:B------:R-:W2:Y:S02]  /*0090*/  @!P0 LDC.64 R4, c[0x0][0x398] ;  /* 0x0000e600ff048b82 */ /* 0x000ea40000000a00 */
[----:B--2---:R-:W2:Y:S06]  /*00a0*/  @!P0 LDG.E R9, desc[UR6][R4.64] ;  /* 0x0000000604098981 */ /* 0x004eac000c1e1900 */
[----:B------:R-:W2:Y:S02]  /*00b0*/  @!P0 LDC.64 R6, c[0x0][0x388] ;  /* 0x0000e200ff068b82 */ /* 0x000ea40000000a00 */
[----:B--2---:R0:W-:Y:S04]  /*00c0*/  @!P0 STG.E desc[UR6][R6.64], R9 ;  /* 0x0000000906008986 */ /* 0x0041e8000c101906 */
[----:B------:R-:W2:Y:S04]  /*00d0*/  @!P0 LDG.E R11, desc[UR6][R4.64+0x4] ;  /* 0x00000406040b8981 */ /* 0x000ea8000c1e1900 */
[----:B--2---:R0:W-:Y:S04]  /*00e0*/  @!P0 STG.E desc[UR6][R4.64], R11 ;  /* 0x0000000b04008986 */ /* 0x0041e8000c101906 */
[----:B------:R-:W2:Y:S01]  /*00f0*/  @!P0 LDG.E R13, desc[UR6][R6.64+0x4] ;  /* 0x00000406060d8981 */ /* 0x000ea2000c1e1900 */
[----:B---3--:R-:W-:Y:S01]  /*0100*/  IADD3 R0, PT, PT, R15, -0x1, RZ ;  /* 0xffffffff0f007810 */ /* 0x008fe20007ffe0ff */
[----:B------:R-:W-:Y:S01]  /*0110*/  BSSY.RECONVERGENT B0, `(.L_x_0) ;  /* 0x0000010000007945 */ /* 0x000fe20003800200 */
[----:B------:R-:W-:-:S04]  /*0120*/  IADD3 R3, PT, PT, R3, UR4, RZ ;  /* 0x0000000403037c10 */ /* 0x000fc8000fffe0ff */
[CC--:B------:R-:W-:Y:S02]  /*0130*/  ISETP.NE.AND P1, PT, R3.reuse, R0.reuse, PT ;  /* 0x000000000300720c */ /* 0x0c0fe40003f25270 */
[----:B------:R-:W-:Y:S01]  /*0140*/  ISETP.GE.AND P2, PT, R3, R0, PT ;  /* 0x000000000300720c */ /* 0x000fe20003f46270 */
[----:B--2---:R0:W-:Y:S10]  /*0150*/  @!P0 STG.E desc[UR6][R4.64+0x4], R13 ;  /* 0x0000040d04008986 */ /* 0x0041f4000c101906 */
[----:B------:R-:W-:Y:S05]  /*0160*/  @P1 BRA `(.L_x_1) ;  /* 0x0000000000281947 */ /* 0x000fea0003800000 */
[----:B0-----:R-:W0:Y:S08]  /*0170*/  LDC.64 R8, c[0x0][0x398] ;  /* 0x0000e600ff087b82 */ /* 0x001e300000000a00 */
[----:B------:R-:W1:Y:S01]  /*0180*/  LDC.64 R6, c[0x0][0x388] ;  /* 0x0000e200ff067b82 */ /* 0x000e620000000a00 */
[----:B0-----:R-:W2:Y:S01]  /*0190*/  LDG.E R11, desc[UR6][R8.64+0xc] ;  /* 0x00000c06080b7981 */ /* 0x001ea2000c1e1900 */
[----:B-1----:R-:W-:-:S05]  /*01a0*/  IMAD.WIDE R4, R3, 0x4, R6 ;  /* 0x0000000403047825 */ /* 0x002fca00078e0206 */
[----:B--2---:R1:W-:Y:S04]  /*01b0*/  STG.E desc[UR6][R4.64], R11 ;  /* 0x0000000b04007986 */ /* 0x0043e8000c101906 */
[----:B------:R-:W2:Y:S01]  /*01c0*/  LDG.E R13, desc[UR6][R8.64+0x8] ;  /* 0x00000806080d7981 */ /* 0x000ea2000c1e1900 */
[----:B------:R-:W-:-:S03]  /*01d0*/  IMAD.WIDE R6, R15, 0x4, R6 ;  /* 0x000000040f067825 */ /* 0x000fc600078e0206 */
[----:B--2---:R1:W-:Y:S04]  /*01e0*/  STG.E desc[UR6][R8.64+0xc], R13 ;  /* 0x00000c0d08007986 */ /* 0x0043e8000c101906 */
[----:B------:R-:W2:Y:S04]  /*01f0*/  LDG.E R7, desc[UR6][R6.64+-0x8] ;  /* 0xfffff80606077981 */ /* 0x000ea8000c1e1900 */
[----:B--2---:R1:W-:Y:S02]  /*0200*/  STG.E desc[UR6][R8.64+0x8], R7 ;  /* 0x0000080708007986 */ /* 0x0043e4000c101906 */
.L_x_1:
[----:B------:R-:W-:Y:S05]  /*0210*/  BSYNC.RECONVERGENT B0 ;  /* 0x0000000000007941 */ /* 0x000fea0003800200 */
.L_x_0:
[----:B------:R-:W-:Y:S05]  /*0220*/  @P2 EXIT ;  /* 0x000000000000294d */ /* 0x000fea0003800000 */
[----:B------:R-:W2:Y:S01]  /*0230*/  LDC.64 R14, c[0x0][0x388] ;  /* 0x0000e200ff0e7b82 */ /* 0x000ea20000000a00 */
[----:B------:R-:W3:Y:S07]  /*0240*/  LDCU UR4, c[0x0][0x370] ;  /* 0x00006e00ff0477ac */ /* 0x000eee0008000800 */
[----:B01----:R-:W0:Y:S01]  /*0250*/  LDC.64 R12, c[0x0][0x390] ;  /* 0x0000e400ff0c7b82 */ /* 0x003e220000000a00 */
[----:B---3--:R-:W-:-:S12]  /*0260*/  UIMAD UR4, UR5, UR4, URZ ;  /* 0x00000004050472a4 */ /* 0x008fd8000f8e02ff */
.L_x_2:
[----:B--2---:R-:W-:-:S04]  /*0270*/  IMAD.WIDE R4, R3, 0x4, R14 ;  /* 0x0000000403047825 */ /* 0x004fc800078e020e */
[C---:B01----:R-:W-:Y:S01]  /*0280*/  IMAD.WIDE R8, R3.reuse, 0x4, R12 ;  /* 0x0000000403087825 */ /* 0x043fe200078e020c */
[----:B------:R-:W2:Y:S04]  /*0290*/  LDG.E R2, desc[UR6][R4.64] ;  /* 0x0000000604027981 */ /* 0x000ea8000c1e1900 */
[----:B------:R-:W2:Y:S04]  /*02a0*/  LDG.E R7, desc[UR6][R4.64+0x4] ;  /* 0x0000040604077981 */ /* 0x000ea8000c1e1900 */
[----:B------:R-:W3:Y:S01]  /*02b0*/  LDG.E R10, desc[UR6][R8.64] ;  /* 0x00000006080a7981 */ /* 0x000ee2000c1e1900 */
[----:B------:R-:W-:-:S04]  /*02c0*/  IADD3 R3, PT, PT, R3, UR4, RZ ;  /* 0x0000000403037c10 */ /* 0x000fc8000fffe0ff */
[----:B------:R-:W-:Y:S01]  /*02d0*/  ISETP.GE.AND P0, PT, R3, R0, PT ;  /* 0x000000000300720c */ /* 0x000fe20003f06270 */
[----:B--2---:R-:W-:Y:S01]  /*02e0*/  FADD R2, R2, -R7 ;  /* 0x8000000702027221 */ /* 0x004fe20000000000 */
[----:B---3--:R-:W-:Y:S08]  /*02f0*/  F2F.F64.F32 R10, R10 ;  /* 0x0000000a000a7310 */ /* 0x008ff00000201800 */
[----:B------:R-:W0:Y:S02]  /*0300*/  F2F.F64.F32 R6, R2 ;  /* 0x0000000200067310 */ /* 0x000e240000201800 */
[----:B0-----:R-:W-:-:S10]  /*0310*/  DFMA R6, R6, 0.5, R10 ;  /* 0x3fe000000606782b */ /* 0x001fd4000000000a */
[----:B------:R-:W0:Y:S02]  /*0320*/  F2F.F32.F64 R7, R6 ;  /* 0x0000000600077310 */ /* 0x000e240000301000 */
[----:B0-----:R1:W-:Y:S01]  /*0330*/  STG.E desc[UR6][R8.64], R7 ;  /* 0x0000000708007986 */ /* 0x0013e2000c101906 */
[----:B------:R-:W-:Y:S05]  /*0340*/  @!P0 BRA `(.L_x_2) ;  /* 0xfffffffc00c88947 */ /* 0x000fea000383ffff */
[----:B------:R-:W-:Y:S05]  /*0350*/  EXIT ;  /* 0x000000000000794d */ /* 0x000fea0003800000 */
.L_x_3:
[----:B------:R-:W-:-:S00]  /*0360*/  BRA `(.L_x_3) ;  /* 0xfffffffc00fc7947 */ /* 0x000fc0000383ffff */
[----:B------:R-:W-:-:S00]  /*0370*/  NOP ;  /* 0x0000000000007918 */ /* 0x000fc00000000000 */
        /* <DEDUP_REMOVED lines=8> */
.L_x_16:


//--------------------- .text._Z7exfieldiP6mediumPfS1_S1_ --------------------------
	.section	.text._Z7exfieldiP6mediumPfS1_S1_,"ax",@progbits
	.align	128
        .global         _Z7exfieldiP6mediumPfS1_S1_
        .type           _Z7exfieldiP6mediumPfS1_S1_,@function
        .size           _Z7exfieldiP6mediumPfS1_S1_,(.L_x_17 - _Z7exfieldiP6mediumPfS1_S1_)
        .other          _Z7exfieldiP6mediumPfS1_S1_,@"STO_CUDA_ENTRY STV_DEFAULT"
_Z7exfieldiP6mediumPfS1_S1_:
.text._Z7exfieldiP6mediumPfS1_S1_:
[----:B------:R-:W-:Y:S01]  /*0000*/  LDC R1, c[0x0][0x37c] ;  /* 0x0000df00ff017b82 */ /* 0x000fe20000000800 */
[----:B------:R-:W0:Y:S07]  /*0010*/  S2R R3, SR_TID.X ;  /* 0x0000000000037919 */ /* 0x000e2e0000002100 */
[----:B------:R-:W0:Y:S01]  /*0020*/  S2UR UR4, SR_CTAID.X ;  /* 0x00000000000479c3 */ /* 0x000e220000002500 */
[----:B------:R-:W1:Y:S07]  /*0030*/  LDCU UR5, c[0x0][0x380] ;  /* 0x00007000ff0577ac */ /* 0x000e6e0008000800 */
[----:B------:R-:W0:Y:S02]  /*0040*/  LDC R4, c[0x0][0x360] ;  /* 0x0000d800ff047b82 */ /* 0x000e240000000800 */
[----:B0-----:R-:W-:-:S05]  /*0050*/  IMAD R0, R4, UR4, R3 ;  /* 0x0000000404007c24 */ /* 0x001fca000f8e0203 */
[----:B------:R-:W-:-:S04]  /*0060*/  IADD3 R7, PT, PT, R0, 0x1, RZ ;  /* 0x0000000100077810 */ /* 0x000fc80007ffe0ff */
[----:B-1----:R-:W-:-:S13]  /*0070*/  ISETP.GE.AND P0, PT, R7, UR5, PT ;  /* 0x0000000507007c0c */ /* 0x002fda000bf06270 */
[----:B------:R-:W-:Y:S05]  /*0080*/  @P0 EXIT ;  /* 0x000000000000094d */ /* 0x000fea0003800000 */
[----:B------:R-:W0:Y:S01]  /*0090*/  LDC.64 R2, c[0x0][0x388] ;  /* 0x0000e200ff027b82 */ /* 0x000e220000000a00 */
[----:B------:R-:W1:Y:S01]  /*00a0*/  LDCU UR4, c[0x0][0x370] ;  /* 0x00006e00ff0477ac */ /* 0x000e620008000800 */
[----:B------:R-:W2:Y:S01]  /*00b0*/  LDCU.64 UR6, c[0x0][0x358] ;  /* 0x00006b00ff0677ac */ /* 0x000ea20008000a00 */
[----:B-1----:R-:W-:-:S07]  /*00c0*/  IMAD R0, R4, UR4, RZ ;  /* 0x0000000404007c24 */ /* 0x002fce000f8e02ff */
.L_x_4:
[----:B0-2---:R-:W2:Y:S01]  /*00d0*/  LDG.E.64 R8, desc[UR6][R2.64] ;  /* 0x0000000602087981 */ /* 0x005ea2000c1e1b00 */
[----:B-1----:R-:W0:Y:S08]  /*00e0*/  LDC.64 R10, c[0x0][0x390] ;  /* 0x0000e400ff0a7b82 */ /* 0x002e300000000a00 */
[----:B------:R-:W1:Y:S08]  /*00f0*/  LDC.64 R4, c[0x0][0x398] ;  /* 0x0000e600ff047b82 */ /* 0x000e700000000a00 */
[----:B------:R-:W3:Y:S01]  /*0100*/  LDC.64 R12, c[0x0][0x3a0] ;  /* 0x0000e800ff0c7b82 */ /* 0x000ee20000000a00 */
[----:B0-----:R-:W-:-:S06]  /*0110*/  IMAD.WIDE R10, R7, 0x4, R10 ;  /* 0x00000004070a7825 */ /* 0x001fcc00078e020a */
[----:B------:R-:W4:Y:S01]  /*0120*/  LDG.E R10, desc[UR6][R10.64] ;  /* 0x000000060a0a7981 */ /* 0x000f22000c1e1900 */
[----:B-1----:R-:W-:-:S05]  /*0130*/  IMAD.WIDE R4, R7, 0x4, R4 ;  /* 0x0000000407047825 */ /* 0x002fca00078e0204 */
[----:B------:R-:W4:Y:S01]  /*0140*/  LDG.E R15, desc[UR6][R4.64] ;  /* 0x00000006040f7981 */ /* 0x000f22000c1e1900 */
[----:B--2---:R-:W-:-:S06]  /*0150*/  IMAD.WIDE R8, R7, 0x4, R8 ;  /* 0x0000000407087825 */ /* 0x004fcc00078e0208 */
[----:B------:R-:W2:Y:S01]  /*0160*/  LDG.E R8, desc[UR6][R8.64] ;  /* 0x0000000608087981 */ /* 0x000ea2000c1e1900 */
[----:B---3--:R-:W-:-:S04]  /*0170*/  IMAD.WIDE R12, R7, 0x4, R12 ;  /* 0x00000004070c7825 */ /* 0x008fc800078e020c */
[----:B----4-:R-:W-:-:S04]  /*0180*/  FADD R15, R10, -R15 ;  /* 0x8000000f0a0f7221 */ /* 0x010fc80000000000 */
[----:B--2---:R-:W-:-:S05]  /*0190*/  FMUL R17, R8, R15 ;  /* 0x0000000f08117220 */ /* 0x004fca0000400000 */
[----:B------:R1:W-:Y:S04]  /*01a0*/  STG.E desc[UR6][R12.64], R17 ;  /* 0x000000110c007986 */ /* 0x0003e8000c101906 */
[----:B------:R-:W2:Y:S04]  /*01b0*/  LDG.E.64 R14, desc[UR6][R2.64+0x8] ;  /* 0x00000806020e7981 */ /* 0x000ea8000c1e1b00 */
[----:B------:R-:W3:Y:S01]  /*01c0*/  LDG.E R6, desc[UR6][R4.64] ;  /* 0x0000000604067981 */ /* 0x000ee2000c1e1900 */
[----:B--2---:R-:W-:-:S06]  /*01d0*/  IMAD.WIDE R14, R7, 0x4, R14 ;  /* 0x00000004070e7825 */ /* 0x004fcc00078e020e */
[----:B------:R-:W3:Y:S01]  /*01e0*/  LDG.E R14, desc[UR6][R14.64] ;  /* 0x000000060e0e7981 */ /* 0x000ee2000c1e1900 */
[----:B------:R-:W-:-:S04]  /*01f0*/  IADD3 R7, PT, PT, R0, R7, RZ ;  /* 0x0000000700077210 */ /* 0x000fc80007ffe0ff */
[----:B------:R-:W-:Y:S01]  /*0200*/  ISETP.GE.AND P0, PT, R7, UR5, PT ;  /* 0x0000000507007c0c */ /* 0x000fe2000bf06270 */
[----:B---3--:R-:W-:-:S05]  /*0210*/  FFMA R11, R17, R14, R6 ;  /* 0x0000000e110b7223 */ /* 0x008fca0000000006 */
[----:B------:R1:W-:Y:S07]  /*0220*/  STG.E desc[UR6][R4.64], R11 ;  /* 0x0000000b04007986 */ /* 0x0003ee000c101906 */
[----:B------:R-:W-:Y:S05]  /*0230*/  @!P0 BRA `(.L_x_4) ;  /* 0xfffffffc00a48947 */ /* 0x000fea000383ffff */
[----:B------:R-:W-:Y:S05]  /*0240*/  EXIT ;  /* 0x000000000000794d */ /* 0x000fea0003800000 */
.L_x_5:
        /* <DEDUP_REMOVED lines=11> */
.L_x_17:


//--------------------- .text._Z7dxfieldiiPfS_    --------------------------
	.section	.text._Z7dxfieldiiPfS_,"ax",@progbits
	.align	128
        .global         _Z7dxfieldiiPfS_
        .type           _Z7dxfieldiiPfS_,@function
        .size           _Z7dxfieldiiPfS_,(.L_x_15 - _Z7dxfieldiiPfS_)
        .other          _Z7dxfieldiiPfS_,@"STO_CUDA_ENTRY STV_DEFAULT"
_Z7dxfieldiiPfS_:
.text._Z7dxfieldiiPfS_:
[----:B------:R-:W0:Y:S01]  /*0000*/  LDC R1, c[0x0][0x37c] ;  /* 0x0000df00ff017b82 */ /* 0x000e220000000800 */
[----:B------:R-:W1:Y:S07]  /*0010*/  S2R R0, SR_TID.X ;  /* 0x0000000000007919 */ /* 0x000e6e0000002100 */
[----:B------:R-:W1:Y:S01]  /*0020*/  S2UR UR4, SR_CTAID.X ;  /* 0x00000000000479c3 */ /* 0x000e620000002500 */
[----:B------:R-:W2:Y:S01]  /*0030*/  LDCU UR7, c[0x0][0x384] ;  /* 0x00007080ff0777ac */ /* 0x000ea20008000800 */
[----:B------:R-:W-:Y:S01]  /*0040*/  BSSY.RECONVERGENT B0, `(.L_x_6) ;  /* 0x000001c000007945 */ /* 0x000fe20003800200 */
[----:B0-----:R-:W-:-:S05]  /*0050*/  VIADD R1, R1, 0xffffffd8 ;  /* 0xffffffd801017836 */ /* 0x001fca0000000000 */
[----:B------:R-:W1:Y:S02]  /*0060*/  LDC R7, c[0x0][0x360] ;  /* 0x0000d800ff077b82 */ /* 0x000e640000000800 */
[----:B-1----:R-:W-:Y:S01]  /*0070*/  IMAD R0, R7, UR4, R0 ;  /* 0x0000000407007c24 */ /* 0x002fe2000f8e0200 */
[----:B------:R-:W0:Y:S03]  /*0080*/  LDCU.64 UR4, c[0x0][0x358] ;  /* 0x00006b00ff0477ac */ /* 0x000e260008000a00 */
[C---:B------:R-:W-:Y:S01]  /*0090*/  VIADD R6, R0.reuse, 0x1 ;  /* 0x0000000100067836 */ /* 0x040fe20000000000 */
[----:B------:R-:W-:-:S04]  /*00a0*/  ISETP.NE.AND P1, PT, R0, 0x1, PT ;  /* 0x000000010000780c */ /* 0x000fc80003f25270 */
[----:B--2---:R-:W-:-:S13]  /*00b0*/  ISETP.GE.AND P0, PT, R6, UR7, PT ;  /* 0x0000000706007c0c */ /* 0x004fda000bf06270 */
[----:B0-----:R-:W-:Y:S05]  /*00c0*/  @P0 BRA `(.L_x_7) ;  /* 0x00000000004c0947 */ /* 0x001fea0003800000 */
[----:B------:R-:W0:Y:S01]  /*00d0*/  LDC.64 R2, c[0x0][0x390] ;  /* 0x0000e400ff027b82 */ /* 0x000e220000000a00 */
[----:B------:R-:W1:Y:S01]  /*00e0*/  LDCU UR6, c[0x0][0x370] ;  /* 0x00006e00ff0677ac */ /* 0x000e620008000800 */
[----:B------:R-:W-:-:S06]  /*00f0*/  IMAD.MOV.U32 R15, RZ, RZ, R6 ;  /* 0x000000ffff0f7224 */ /* 0x000fcc00078e0006 */
[----:B------:R-:W2:Y:S01]  /*0100*/  LDC.64 R4, c[0x0][0x388] ;  /* 0x0000e200ff047b82 */ /* 0x000ea20000000a00 */
[----:B-1----:R-:W-:-:S07]  /*0110*/  IMAD R0, R7, UR6, RZ ;  /* 0x0000000607007c24 */ /* 0x002fce000f8e02ff */
.L_x_8:
[----:B0-----:R-:W-:-:S04]  /*0120*/  IMAD.WIDE R6, R15, 0x4, R2 ;  /* 0x000000040f067825 */ /* 0x001fc800078e0202 */
[----:B-12---:R-:W-:Y:S01]  /*0130*/  IMAD.WIDE R10, R15, 0x4, R4 ;  /* 0x000000040f0a7825 */ /* 0x006fe200078e0204 */
[----:B------:R-:W2:Y:S04]  /*0140*/  LDG.E R8, desc[UR4][R6.64+-0x4] ;  /* 0xfffffc0406087981 */ /* 0x000ea8000c1e1900 */
[----:B------:R-:W2:Y:S04]  /*0150*/  LDG.E R9, desc[UR4][R6.64] ;  /* 0x0000000406097981 */ /* 0x000ea8000c1e1900 */
[----:B------:R-:W3:Y:S01]  /*0160*/  LDG.E R12, desc[UR4][R10.64] ;  /* 0x000000040a0c7981 */ /* 0x000ee2000c1e1900 */
[----:B------:R-:W-:-:S05]  /*0170*/  IMAD.IADD R15, R0, 0x1, R15 ;  /* 0x00000001000f7824 */ /* 0x000fca00078e020f */
[----:B------:R-:W-:Y:S01]  /*0180*/  ISETP.GE.AND P0, PT, R15, UR7, PT ;  /* 0x000000070f007c0c */ /* 0x000fe2000bf06270 */
[----:B--2---:R-:W-:Y:S01]  /*0190*/  FADD R14, R8, -R9 ;  /* 0x80000009080e7221 */ /* 0x004fe20000000000 */
[----:B---3--:R-:W-:Y:S08]  /*01a0*/  F2F.F64.F32 R12, R12 ;  /* 0x0000000c000c7310 */ /* 0x008ff00000201800 */
[----:B------:R-:W0:Y:S02]  /*01b0*/  F2F.F64.F32 R8, R14 ;  /* 0x0000000e00087310 */ /* 0x000e240000201800 */
[----:B0-----:R-:W-:-:S10]  /*01c0*/  DFMA R8, R8, 0.5, R12 ;  /* 0x3fe000000808782b */ /* 0x001fd4000000000c */
[----:B------:R-:W0:Y:S02]  /*01d0*/  F2F.F32.F64 R9, R8 ;  /* 0x0000000800097310 */ /* 0x000e240000301000 */
[----:B0-----:R1:W-:Y:S01]  /*01e0*/  STG.E desc[UR4][R10.64], R9 ;  /* 0x000000090a007986 */ /* 0x0013e2000c101904 */
[----:B------:R-:W-:Y:S05]  /*01f0*/  @!P0 BRA `(.L_x_8) ;  /* 0xfffffffc00c88947 */ /* 0x000fea000383ffff */
.L_x_7:
[----:B------:R-:W-:Y:S05]  /*0200*/  BSYNC.RECONVERGENT B0 ;  /* 0x0000000000007941 */ /* 0x000fea0003800200 */
.L_x_6:
[----:B------:R-:W-:Y:S05]  /*0210*/  @P1 EXIT ;  /* 0x000000000000194d */ /* 0x000fea0003800000 */
[----:B------:R-:W0:Y:S01]  /*0220*/  LDCU UR6, c[0x0][0x380] ;  /* 0x00007000ff0677ac */ /* 0x000e220008000800 */
[----:B------:R-:W-:Y:S01]  /*0230*/  UMOV UR7, 0x3fb2c40a ;  /* 0x3fb2c40a00077882 */ /* 0x000fe20000000000 */
[----:B0-----:R-:W0:Y:S01]  /*0240*/  I2F.F64 R16, UR6 ;  /* 0x0000000600107d12 */ /* 0x001e220008201c00 */
[----:B------:R-:W-:Y:S02]  /*0250*/  UMOV UR6, 0x23b82142 ;  /* 0x23b8214200067882 */ /* 0x000fe40000000000 */
[----:B0-----:R-:W-:-:S08]  /*0260*/  DMUL R16, R16, UR6 ;  /* 0x0000000610107c28 */ /* 0x001fd00008000000 */
[----:B------:R-:W-:-:S14]  /*0270*/  DSETP.NEU.AND P0, PT, |R16|, +INF , PT ;  /* 0x7ff000001000742a */ /* 0x000fdc0003f0d200 */
[----:B------:R-:W-:Y:S01]  /*0280*/  @!P0 DMUL R2, RZ, R16 ;  /* 0x00000010ff028228 */ /* 0x000fe20000000000 */
[----:B------:R-:W-:Y:S01]  /*0290*/  @!P0 IMAD.MOV.U32 R0, RZ, RZ, RZ ;  /* 0x000000ffff008224 */ /* 0x000fe200078e00ff */
[----:B------:R-:W-:Y:S09]  /*02a0*/  @!P0 BRA `(.L_x_9) ;  /* 0x0000000000488947 */ /* 0x000ff20003800000 */
[----:B------:R-:W-:Y:S01]  /*02b0*/  UMOV UR6, 0x6dc9c883 ;  /* 0x6dc9c88300067882 */ /* 0x000fe20000000000 */
[----:B------:R-:W-:Y:S01]  /*02c0*/  UMOV UR7, 0x3fe45f30 ;  /* 0x3fe45f3000077882 */ /* 0x000fe20000000000 */
[C---:B------:R-:W-:Y:S02]  /*02d0*/  DSETP.GE.AND P0, PT, |R16|.reuse, 2.14748364800000000000e+09, PT ;  /* 0x41e000001000742a */ /* 0x040fe40003f06200 */
[----:B------:R-:W-:Y:S01]  /*02e0*/  DMUL R4, R16, UR6 ;  /* 0x0000000610047c28 */ /* 0x000fe20008000000 */
[----:B------:R-:W-:Y:S01]  /*02f0*/  UMOV UR6, 0x54442d18 ;  /* 0x54442d1800067882 */ /* 0x000fe20000000000 */
[----:B------:R-:W-:-:S04]  /*0300*/  UMOV UR7, 0x3ff921fb ;  /* 0x3ff921fb00077882 */ /* 0x000fc80000000000 */
[----:B------:R-:W0:Y:S08]  /*0310*/  F2I.F64 R0, R4 ;  /* 0x0000000400007311 */ /* 0x000e300000301100 */
[----:B0-----:R-:W0:Y:S02]  /*0320*/  I2F.F64 R2, R0 ;  /* 0x0000000000027312 */ /* 0x001e240000201c00 */
[----:B0-----:R-:W-:Y:S01]  /*0330*/  DFMA R6, R2, -UR6, R16 ;  /* 0x8000000602067c2b */ /* 0x001fe20008000010 */
[----:B------:R-:W-:Y:S01]  /*0340*/  UMOV UR6, 0x33145c00 ;  /* 0x33145c0000067882 */ /* 0x000fe20000000000 */
[----:B------:R-:W-:-:S06]  /*0350*/  UMOV UR7, 0x3c91a626 ;  /* 0x3c91a62600077882 */ /* 0x000fcc0000000000 */
[----:B------:R-:W-:Y:S01]  /*0360*/  DFMA R6, R2, -UR6, R6 ;  /* 0x8000000602067c2b */ /* 0x000fe20008000006 */
[----:B------:R-:W-:Y:S01]  /*0370*/  UMOV UR6, 0x252049c0 ;  /* 0x252049c000067882 */ /* 0x000fe20000000000 */
[----:B------:R-:W-:-:S06]  /*0380*/  UMOV UR7, 0x397b839a ;  /* 0x397b839a00077882 */ /* 0x000fcc0000000000 */
[----:B------:R-:W-:Y:S01]  /*0390*/  DFMA R2, R2, -UR6, R6 ;  /* 0x8000000602027c2b */ /* 0x000fe20008000006 */
[----:B------:R-:W-:Y:S10]  /*03a0*/  @!P0 BRA `(.L_x_9) ;  /* 0x0000000000088947 */ /* 0x000ff40003800000 */
[----:B-1----:R-:W-:-:S07]  /*03b0*/  MOV R10, 0x3d0 ;  /* 0x000003d0000a7802 */ /* 0x002fce0000000f00 */
[----:B------:R-:W-:Y:S05]  /*03c0*/  CALL.REL.NOINC `($_Z7dxfieldiiPfS_$__internal_trig_reduction_slowpathd) ;  /* 0x00000000008c7944 */ /* 0x000fea0003c00000 */
.L_x_9:
[----:B------:R-:W0:Y:S01]  /*03d0*/  LDCU.64 UR6, c[0x4][0x8] ;  /* 0x01000100ff0677ac */ /* 0x000e220008000a00 */
[----:B------:R-:W-:-:S05]  /*03e0*/  IMAD.SHL.U32 R4, R0, 0x40, RZ ;  /* 0x0000004000047824 */ /* 0x000fca00078e00ff */
[----:B------:R-:W-:-:S04]  /*03f0*/  LOP3.LUT R4, R4, 0x40, RZ, 0xc0, !PT ;  /* 0x0000004004047812 */ /* 0x000fc800078ec0ff */
[----:B0-----:R-:W-:-:S05]  /*0400*/  IADD3 R22, P0, PT, R4, UR6, RZ ;  /* 0x0000000604167c10 */ /* 0x001fca000ff1e0ff */
[----:B------:R-:W-:-:S05]  /*0410*/  IMAD.X R23, RZ, RZ, UR7, P0 ;  /* 0x00000007ff177e24 */ /* 0x000fca00080e06ff */
[----:B------:R-:W2:Y:S04]  /*0420*/  LDG.E.128.CONSTANT R12, desc[UR4][R22.64] ;  /* 0x00000004160c7981 */ /* 0x000ea8000c1e9d00 */
[----:B-1----:R-:W3:Y:S04]  /*0430*/  LDG.E.128.CONSTANT R8, desc[UR4][R22.64+0x10] ;  /* 0x0000100416087981 */ /* 0x002ee8000c1e9d00 */
[----:B------:R-:W4:Y:S01]  /*0440*/  LDG.E.128.CONSTANT R4, desc[UR4][R22.64+0x20] ;  /* 0x0000200416047981 */ /* 0x000f22000c1e9d00 */
[----:B------:R-:W0:Y:S03]  /*0450*/  LDC.64 R16, c[0x0][0x388] ;  /* 0x0000e200ff107b82 */ /* 0x000e260000000a00 */
[----:B0-----:R-:W5:Y:S01]  /*0460*/  LDG.E R20, desc[UR4][R16.64+0x4] ;  /* 0x0000040410147981 */ /* 0x001f62000c1e1900 */
[----:B------:R-:W-:Y:S01]  /*0470*/  LOP3.LUT R18, R0, 0x1, RZ, 0xc0, !PT ;  /* 0x0000000100127812 */ /* 0x000fe200078ec0ff */
[----:B------:R-:W-:-:S02]  /*0480*/  IMAD.MOV.U32 R24, RZ, RZ, 0x20fd8164 ;  /* 0x20fd8164ff187424 */ /* 0x000fc400078e00ff */
[----:B------:R-:W-:Y:S01]  /*0490*/  IMAD.MOV.U32 R21, RZ, RZ, 0x3da8ff83 ;  /* 0x3da8ff83ff157424 */ /* 0x000fe200078e00ff */
[----:B------:R-:W-:Y:S01]  /*04a0*/  ISETP.NE.U32.AND P0, PT, R18, 0x1, PT ;  /* 0x000000011200780c */ /* 0x000fe20003f05070 */
[----:B------:R-:W-:-:S03]  /*04b0*/  DMUL R18, R2, R2 ;  /* 0x0000000202127228 */ /* 0x000fc60000000000 */
[----:B------:R-:W-:Y:S02]  /*04c0*/  FSEL R24, R24, -8.06006814911005101289e+34, !P0 ;  /* 0xf9785eba18187808 */ /* 0x000fe40004000000 */
[----:B------:R-:W-:-:S06]  /*04d0*/  FSEL R25, -R21, 0.11223486810922622681, !P0 ;  /* 0x3de5db6515197808 */ /* 0x000fcc0004000100 */
[----:B--2---:R-:W-:-:S08]  /*04e0*/  DFMA R12, R18, R24, R12 ;  /* 0x00000018120c722b */ /* 0x004fd0000000000c */
[----:B------:R-:W-:-:S08]  /*04f0*/  DFMA R12, R18, R12, R14 ;  /* 0x0000000c120c722b */ /* 0x000fd0000000000e */
[----:B---3--:R-:W-:-:S08]  /*0500*/  DFMA R8, R18, R12, R8 ;  /* 0x0000000c1208722b */ /* 0x008fd00000000008 */
[----:B------:R-:W-:-:S08]  /*0510*/  DFMA R8, R18, R8, R10 ;  /* 0x000000081208722b */ /* 0x000fd0000000000a */
[----:B----4-:R-:W-:-:S08]  /*0520*/  DFMA R4, R18, R8, R4 ;  /* 0x000000081204722b */ /* 0x010fd00000000004 */
[----:B------:R-:W-:-:S08]  /*0530*/  DFMA R4, R18, R4, R6 ;  /* 0x000000041204722b */ /* 0x000fd00000000006 */
[----:B------:R-:W-:Y:S02]  /*0540*/  DFMA R2, R4, R2, R2 ;  /* 0x000000020402722b */ /* 0x000fe40000000002 */
[----:B------:R-:W-:-:S10]  /*0550*/  DFMA R4, R18, R4, 1 ;  /* 0x3ff000001204742b */ /* 0x000fd40000000004 */
[----:B------:R-:W-:Y:S02]  /*0560*/  FSEL R4, R4, R2, !P0 ;  /* 0x0000000204047208 */ /* 0x000fe40004000000 */
[----:B------:R-:W-:Y:S02]  /*0570*/  FSEL R5, R5, R3, !P0 ;  /* 0x0000000305057208 */ /* 0x000fe40004000000 */
[----:B------:R-:W-:-:S04]  /*0580*/  LOP3.LUT P0, RZ, R0, 0x2, RZ, 0xc0, !PT ;  /* 0x0000000200ff7812 */ /* 0x000fc8000780c0ff */
[----:B------:R-:W-:-:S10]  /*0590*/  DADD R2, RZ, -R4 ;  /* 0x00000000ff027229 */ /* 0x000fd40000000804 */
[----:B------:R-:W-:Y:S02]  /*05a0*/  FSEL R3, R5, R3, !P0 ;  /* 0x0000000305037208 */ /* 0x000fe40004000000 */
[----:B------:R-:W-:-:S04]  /*05b0*/  FSEL R2, R4, R2, !P0 ;  /* 0x0000000204027208 */ /* 0x000fc80004000000 */
[----:B------:R-:W5:Y:S02]  /*05c0*/  F2F.F32.F64 R3, R2 ;  /* 0x0000000200037310 */ /* 0x000f640000301000 */
[----:B-----5:R-:W-:-:S05]  /*05d0*/  FADD R5, R3, R20 ;  /* 0x0000001403057221 */ /* 0x020fca0000000000 */
[----:B------:R-:W-:Y:S01]  /*05e0*/  STG.E desc[UR4][R16.64+0x4], R5 ;  /* 0x0000040510007986 */ /* 0x000fe2000c101904 */
[----:B------:R-:W-:Y:S05]  /*05f0*/  EXIT ;  /* 0x000000000000794d */ /* 0x000fea0003800000 */
        .type           $_Z7dxfieldiiPfS_$__internal_trig_reduction_slowpathd,@function
        .size           $_Z7dxfieldiiPfS_$__internal_trig_reduction_slowpathd,(.L_x_15 - $_Z7dxfieldiiPfS_$__internal_trig_reduction_slowpathd)
$_Z7dxfieldiiPfS_$__internal_trig_reduction_slowpathd:
[--C-:B------:R-:W-:Y:S01]  /*0600*/  SHF.R.U32.HI R6, RZ, 0x14, R17.reuse ;  /* 0x00000014ff067819 */ /* 0x100fe20000011611 */
[----:B------:R-:W-:Y:S02]  /*0610*/  IMAD.MOV.U32 R11, RZ, RZ, R16 ;  /* 0x000000ffff0b7224 */ /* 0x000fe400078e0010 */
[----:B------:R-:W-:Y:S01]  /*0620*/  IMAD.MOV.U32 R8, RZ, RZ, R17 ;  /* 0x000000ffff087224 */ /* 0x000fe200078e0011 */
[----:B------:R-:W-:Y:S01]  /*0630*/  LOP3.LUT R0, R6, 0x7ff, RZ, 0xc0, !PT ;  /* 0x000007ff06007812 */ /* 0x000fe200078ec0ff */
[----:B------:R-:W-:-:S03]  /*0640*/  IMAD.MOV.U32 R4, RZ, RZ, RZ ;  /* 0x000000ffff047224 */ /* 0x000fc600078e00ff */
[----:B------:R-:W-:-:S13]  /*0650*/  ISETP.NE.AND P0, PT, R0, 0x7ff, PT ;  /* 0x000007ff0000780c */ /* 0x000fda0003f05270 */
[----:B------:R-:W-:Y:S05]  /*0660*/  @!P0 BRA `(.L_x_10) ;  /* 0x00000008002c8947 */ /* 0x000fea0003800000 */
[----:B------:R-:W-:Y:S01]  /*0670*/  VIADD R2, R0, 0xfffffc00 ;  /* 0xfffffc0000027836 */ /* 0x000fe20000000000 */
[----:B------:R-:W-:-:S04]  /*0680*/  CS2R R18, SRZ ;  /* 0x0000000000127805 */ /* 0x000fc8000001ff00 */
[----:B------:R-:W-:Y:S02]  /*0690*/  SHF.R.U32.HI R0, RZ, 0x6, R2 ;  /* 0x00000006ff007819 */ /* 0x000fe40000011602 */
[----:B------:R-:W-:Y:S02]  /*06a0*/  ISETP.GE.U32.AND P0, PT, R2, 0x80, PT ;  /* 0x000000800200780c */ /* 0x000fe40003f06070 */
[C---:B------:R-:W-:Y:S02]  /*06b0*/  IADD3 R7, PT, PT, -R0.reuse, 0x13, RZ ;  /* 0x0000001300077810 */ /* 0x040fe40007ffe1ff */
[----:B------:R-:W-:Y:S02]  /*06c0*/  IADD3 R15, PT, PT, -R0, 0xf, RZ ;  /* 0x0000000f000f7810 */ /* 0x000fe40007ffe1ff */
[----:B------:R-:W-:-:S04]  /*06d0*/  SEL R7, R7, 0x12, P0 ;  /* 0x0000001207077807 */ /* 0x000fc80000000000 */
[----:B------:R-:W-:-:S13]  /*06e0*/  ISETP.GE.AND P0, PT, R15, R7, PT ;  /* 0x000000070f00720c */ /* 0x000fda0003f06270 */
[----:B------:R-:W-:Y:S05]  /*06f0*/  @P0 BRA `(.L_x_11) ;  /* 0x00000000008c0947 */ /* 0x000fea0003800000 */
[----:B------:R-:W0:Y:S01]  /*0700*/  LDC.64 R2, c[0x4][RZ] ;  /* 0x01000000ff027b82 */ /* 0x000e220000000a00 */
[C---:B------:R-:W-:Y:S01]  /*0710*/  SHF.L.U64.HI R13, R11.reuse, 0xb, R8 ;  /* 0x0000000b0b0d7819 */ /* 0x040fe20000010208 */
[----:B------:R-:W-:Y:S01]  /*0720*/  IMAD.SHL.U32 R11, R11, 0x800, RZ ;  /* 0x000008000b0b7824 */ /* 0x000fe200078e00ff */
[----:B------:R-:W-:Y:S01]  /*0730*/  IADD3 R14, PT, PT, RZ, -R0, -R7 ;  /* 0x80000000ff0e7210 */ /* 0x000fe20007ffe807 */
[----:B------:R-:W-:Y:S01]  /*0740*/  IMAD.MOV.U32 R12, RZ, RZ, RZ ;  /* 0x000000ffff0c7224 */ /* 0x000fe200078e00ff */
[----:B------:R-:W-:Y:S02]  /*0750*/  CS2R R18, SRZ ;  /* 0x0000000000127805 */ /* 0x000fe4000001ff00 */
[----:B------:R-:W-:Y:S01]  /*0760*/  LOP3.LUT R13, R13, 0x80000000, RZ, 0xfc, !PT ;  /* 0x800000000d0d7812 */ /* 0x000fe200078efcff */
[----:B------:R-:W1:Y:S01]  /*0770*/  LDCU.64 UR6, c[0x0][0x358] ;  /* 0x00006b00ff0677ac */ /* 0x000e620008000a00 */
[----:B------:R-:W-:-:S05]  /*0780*/  NOP ;  /* 0x0000000000007918 */ /* 0x000fca0000000000 */
.L_x_12:
[----:B0-----:R-:W-:-:S06]  /*0790*/  IMAD.WIDE R4, R15, 0x8, R2 ;  /* 0x000000080f047825 */ /* 0x001fcc00078e0202 */
[----:B-1----:R-:W2:Y:S01]  /*07a0*/  LDG.E.64.CONSTANT R4, desc[UR6][R4.64] ;  /* 0x0000000604047981 */ /* 0x002ea2000c1e9b00 */
[----:B------:R-:W-:Y:S02]  /*07b0*/  IMAD.MOV.U32 R8, RZ, RZ, R18 ;  /* 0x000000ffff087224 */ /* 0x000fe400078e0012 */
[----:B------:R-:W-:Y:S02]  /*07c0*/  IMAD.MOV.U32 R9, RZ, RZ, R19 ;  /* 0x000000ffff097224 */ /* 0x000fe400078e0013 */
[----:B------:R-:W-:Y:S02]  /*07d0*/  VIADD R14, R14, 0x1 ;  /* 0x000000010e0e7836 */ /* 0x000fe40000000000 */
[----:B------:R-:W-:Y:S02]  /*07e0*/  VIADD R15, R15, 0x1 ;  /* 0x000000010f0f7836 */ /* 0x000fe40000000000 */
[----:B--2---:R-:W-:-:S04]  /*07f0*/  IMAD.WIDE.U32 R8, P2, R4, R11, R8 ;  /* 0x0000000b04087225 */ /* 0x004fc80007840008 */
[----:B------:R-:W-:Y:S02]  /*0800*/  IMAD R19, R4, R13, RZ ;  /* 0x0000000d04137224 */ /* 0x000fe400078e02ff */
[CC--:B------:R-:W-:Y:S02]  /*0810*/  IMAD R16, R5.reuse, R11.reuse, RZ ;  /* 0x0000000b05107224 */ /* 0x0c0fe400078e02ff */
[----:B------:R-:W-:Y:S01]  /*0820*/  IMAD.HI.U32 R21, R5, R11, RZ ;  /* 0x0000000b05157227 */ /* 0x000fe200078e00ff */
[----:B------:R-:W-:-:S03]  /*0830*/  IADD3 R9, P0, PT, R19, R9, RZ ;  /* 0x0000000913097210 */ /* 0x000fc60007f1e0ff */
[----:B------:R-:W-:Y:S01]  /*0840*/  IMAD R19, R12, 0x8, R1 ;  /* 0x000000080c137824 */ /* 0x000fe200078e0201 */
[----:B------:R-:W-:Y:S01]  /*0850*/  IADD3 R9, P1, PT, R16, R9, RZ ;  /* 0x0000000910097210 */ /* 0x000fe20007f3e0ff */
[----:B------:R-:W-:-:S04]  /*0860*/  IMAD.HI.U32 R16, R4, R13, RZ ;  /* 0x0000000d04107227 */ /* 0x000fc800078e00ff */
[----:B------:R-:W-:Y:S01]  /*0870*/  IMAD.X R4, RZ, RZ, R16, P2 ;  /* 0x000000ffff047224 */ /* 0x000fe200010e0610 */
[----:B------:R0:W-:Y:S01]  /*0880*/  STL.64 [R19], R8 ;  /* 0x0000000813007387 */ /* 0x0001e20000100a00 */
[----:B------:R-:W-:-:S03]  /*0890*/  IMAD.HI.U32 R16, R5, R13, RZ ;  /* 0x0000000d05107227 */ /* 0x000fc600078e00ff */
[----:B------:R-:W-:Y:S01]  /*08a0*/  IADD3.X R4, P0, PT, R21, R4, RZ, P0, !PT ;  /* 0x0000000415047210 */ /* 0x000fe2000071e4ff */
[----:B------:R-:W-:Y:S02]  /*08b0*/  IMAD R5, R5, R13, RZ ;  /* 0x0000000d05057224 */ /* 0x000fe400078e02ff */
[----:B------:R-:W-:-:S03]  /*08c0*/  VIADD R12, R12, 0x1 ;  /* 0x000000010c0c7836 */ /* 0x000fc60000000000 */
[----:B------:R-:W-:Y:S01]  /*08d0*/  IADD3.X R18, P1, PT, R5, R4, RZ, P1, !PT ;  /* 0x0000000405127210 */ /* 0x000fe20000f3e4ff */
[----:B------:R-:W-:Y:S01]  /*08e0*/  IMAD.X R4, RZ, RZ, R16, P0 ;  /* 0x000000ffff047224 */ /* 0x000fe200000e0610 */
[----:B------:R-:W-:-:S03]  /*08f0*/  ISETP.NE.AND P0, PT, R14, -0xf, PT ;  /* 0xfffffff10e00780c */ /* 0x000fc60003f05270 */
[----:B0-----:R-:W-:-:S10]  /*0900*/  IMAD.X R19, RZ, RZ, R4, P1 ;  /* 0x000000ffff137224 */ /* 0x001fd400008e0604 */
[----:B------:R-:W-:Y:S05]  /*0910*/  @P0 BRA `(.L_x_12) ;  /* 0xfffffffc009c0947 */ /* 0x000fea000383ffff */
[----:B------:R-:W-:-:S07]  /*0920*/  IMAD.MOV.U32 R15, RZ, RZ, R7 ;  /* 0x000000ffff0f7224 */ /* 0x000fce00078e0007 */
.L_x_11:
[----:B------:R-:W-:Y:S01]  /*0930*/  LOP3.LUT P0, R21, R6, 0x3f, RZ, 0xc0, !PT ;  /* 0x0000003f06157812 */ /* 0x000fe2000780c0ff */
[----:B------:R-:W-:-:S04]  /*0940*/  IMAD.IADD R0, R0, 0x1, R15 ;  /* 0x0000000100007824 */ /* 0x000fc800078e020f */
[----:B------:R-:W-:-:S05]  /*0950*/  IMAD.U32 R23, R0, 0x8, R1 ;  /* 0x0000000800177824 */ /* 0x000fca00078e0001 */
[----:B------:R0:W-:Y:S04]  /*0960*/  STL.64 [R23+-0x78], R18 ;  /* 0xffff881217007387 */ /* 0x0001e80000100a00 */
[----:B------:R-:W2:Y:S04]  /*0970*/  @P0 LDL.64 R8, [R1+0x8] ;  /* 0x0000080001080983 */ /* 0x000ea80000100a00 */
[----:B------:R-:W3:Y:S04]  /*0980*/  LDL.64 R2, [R1+0x10] ;  /* 0x0000100001027983 */ /* 0x000ee80000100a00 */
[----:B------:R-:W4:Y:S01]  /*0990*/  LDL.64 R4, [R1+0x18] ;  /* 0x0000180001047983 */ /* 0x000f220000100a00 */
[----:B------:R-:W-:-:S02]  /*09a0*/  @P0 LOP3.LUT R0, R6, 0x3f, RZ, 0xc, !PT ;  /* 0x0000003f06000812 */ /* 0x000fc400078e0cff */
[--C-:B--2---:R-:W-:Y:S02]  /*09b0*/  @P0 SHF.R.U64 R7, R8, 0x1, R9.reuse ;  /* 0x0000000108070819 */ /* 0x104fe40000001209 */
[----:B------:R-:W-:Y:S02]  /*09c0*/  @P0 SHF.R.U32.HI R9, RZ, 0x1, R9 ;  /* 0x00000001ff090819 */ /* 0x000fe40000011609 */
[C---:B---3--:R-:W-:Y:S02]  /*09d0*/  @P0 SHF.L.U32 R11, R2.reuse, R21, RZ ;  /* 0x00000015020b0219 */ /* 0x048fe400000006ff */
[----:B------:R-:W-:Y:S02]  /*09e0*/  @P0 SHF.R.U64 R6, R7, R0, R9 ;  /* 0x0000000007060219 */ /* 0x000fe40000001209 */
[--C-:B------:R-:W-:Y:S02]  /*09f0*/  @P0 SHF.R.U32.HI R15, RZ, 0x1, R3.reuse ;  /* 0x00000001ff0f0819 */ /* 0x100fe40000011603 */
[----:B------:R-:W-:-:S02]  /*0a00*/  @P0 SHF.R.U64 R13, R2, 0x1, R3 ;  /* 0x00000001020d0819 */ /* 0x000fc40000001203 */
[-C--:B------:R-:W-:Y:S02]  /*0a10*/  @P0 SHF.L.U64.HI R8, R2, R21.reuse, R3 ;  /* 0x0000001502080219 */ /* 0x080fe40000010203 */
[----:B------:R-:W-:Y:S02]  /*0a20*/  @P0 SHF.R.U32.HI R7, RZ, R0, R9 ;  /* 0x00000000ff070219 */ /* 0x000fe40000011609 */
[----:B------:R-:W-:Y:S02]  /*0a30*/  @P0 LOP3.LUT R2, R11, R6, RZ, 0xfc, !PT ;  /* 0x000000060b020212 */ /* 0x000fe400078efcff */
[----:B----4-:R-:W-:Y:S02]  /*0a40*/  @P0 SHF.L.U32 R9, R4, R21, RZ ;  /* 0x0000001504090219 */ /* 0x010fe400000006ff */
[----:B------:R-:W-:Y:S02]  /*0a50*/  @P0 SHF.R.U64 R12, R13, R0, R15 ;  /* 0x000000000d0c0219 */ /* 0x000fe4000000120f */
[----:B------:R-:W-:Y:S01]  /*0a60*/  @P0 LOP3.LUT R3, R8, R7, RZ, 0xfc, !PT ;  /* 0x0000000708030212 */ /* 0x000fe200078efcff */
[----:B------:R-:W-:Y:S01]  /*0a70*/  IMAD.SHL.U32 R8, R2, 0x4, RZ ;  /* 0x0000000402087824 */ /* 0x000fe200078e00ff */
[----:B------:R-:W-:-:S02]  /*0a80*/  @P0 SHF.L.U64.HI R21, R4, R21, R5 ;  /* 0x0000001504150219 */ /* 0x000fc40000010205 */
[----:B------:R-:W-:Y:S02]  /*0a90*/  @P0 LOP3.LUT R4, R9, R12, RZ, 0xfc, !PT ;  /* 0x0000000c09040212 */ /* 0x000fe400078efcff */
[----:B------:R-:W-:Y:S02]  /*0aa0*/  @P0 SHF.R.U32.HI R0, RZ, R0, R15 ;  /* 0x00000000ff000219 */ /* 0x000fe4000001160f */
[----:B------:R-:W-:Y:S02]  /*0ab0*/  SHF.L.U64.HI R9, R2, 0x2, R3 ;  /* 0x0000000202097819 */ /* 0x000fe40000010203 */
[----:B------:R-:W-:Y:S02]  /*0ac0*/  @P0 LOP3.LUT R5, R21, R0, RZ, 0xfc, !PT ;  /* 0x0000000015050212 */ /* 0x000fe400078efcff */
[----:B------:R-:W-:Y:S02]  /*0ad0*/  SHF.L.W.U32.HI R3, R3, 0x2, R4 ;  /* 0x0000000203037819 */ /* 0x000fe40000010e04 */
[----:B------:R-:W-:-:S02]  /*0ae0*/  IADD3 RZ, P0, PT, RZ, -R8, RZ ;  /* 0x80000008ffff7210 */ /* 0x000fc40007f1e0ff */
[----:B------:R-:W-:Y:S02]  /*0af0*/  LOP3.LUT R0, RZ, R9, RZ, 0x33, !PT ;  /* 0x00000009ff007212 */ /* 0x000fe400078e33ff */
[----:B------:R-:W-:Y:S02]  /*0b00*/  SHF.L.W.U32.HI R4, R4, 0x2, R5 ;  /* 0x0000000204047819 */ /* 0x000fe40000010e05 */
[----:B------:R-:W-:Y:S02]  /*0b10*/  LOP3.LUT R6, RZ, R3, RZ, 0x33, !PT ;  /* 0x00000003ff067212 */ /* 0x000fe400078e33ff */
[----:B------:R-:W-:Y:S02]  /*0b20*/  IADD3.X R2, P0, PT, RZ, R0, RZ, P0, !PT ;  /* 0x00000000ff027210 */ /* 0x000fe4000071e4ff */
[----:B------:R-:W-:Y:S02]  /*0b30*/  LOP3.LUT R0, RZ, R4, RZ, 0x33, !PT ;  /* 0x00000004ff007212 */ /* 0x000fe400078e33ff */
[----:B------:R-:W-:-:S02]  /*0b40*/  IADD3.X R6, P1, PT, RZ, R6, RZ, P0, !PT ;  /* 0x00000006ff067210 */ /* 0x000fc4000073e4ff */
[----:B------:R-:W-:-:S03]  /*0b50*/  ISETP.GT.U32.AND P2, PT, R3, -0x1, PT ;  /* 0xffffffff0300780c */ /* 0x000fc60003f44070 */
[----:B------:R-:W-:Y:S01]  /*0b60*/  IMAD.X R7, RZ, RZ, R0, P1 ;  /* 0x000000ffff077224 */ /* 0x000fe200008e0600 */
[----:B------:R-:W-:-:S04]  /*0b70*/  ISETP.GT.AND.EX P0, PT, R4, -0x1, PT, P2 ;  /* 0xffffffff0400780c */ /* 0x000fc80003f04320 */
[----:B------:R-:W-:Y:S02]  /*0b80*/  SEL R12, R4, R7, P0 ;  /* 0x00000007040c7207 */ /* 0x000fe40000000000 */
[----:B------:R-:W-:Y:S02]  /*0b90*/  SEL R7, R3, R6, P0 ;  /* 0x0000000603077207 */ /* 0x000fe40000000000 */
[----:B------:R-:W-:Y:S02]  /*0ba0*/  ISETP.NE.U32.AND P1, PT, R12, RZ, PT ;  /* 0x000000ff0c00720c */ /* 0x000fe40003f25070 */
[----:B------:R-:W-:Y:S02]  /*0bb0*/  SEL R9, R9, R2, P0 ;  /* 0x0000000209097207 */ /* 0x000fe40000000000 */
[----:B------:R-:W-:Y:S01]  /*0bc0*/  SEL R3, R7, R12, !P1 ;  /* 0x0000000c07037207 */ /* 0x000fe20004800000 */
[----:B------:R-:W-:-:S05]  /*0bd0*/  @!P0 IMAD.MOV R8, RZ, RZ, -R8 ;  /* 0x000000ffff088224 */ /* 0x000fca00078e0a08 */
[----:B------:R-:W1:Y:S02]  /*0be0*/  FLO.U32 R3, R3 ;  /* 0x0000000300037300 */ /* 0x000e6400000e0000 */
[C---:B-1----:R-:W-:Y:S02]  /*0bf0*/  IADD3 R6, PT, PT, -R3.reuse, 0x1f, RZ ;  /* 0x0000001f03067810 */ /* 0x042fe40007ffe1ff */
[----:B------:R-:W-:-:S03]  /*0c00*/  IADD3 R0, PT, PT, -R3, 0x3f, RZ ;  /* 0x0000003f03007810 */ /* 0x000fc60007ffe1ff */
[----:B------:R-:W-:-:S05]  /*0c10*/  @P1 IMAD.MOV R0, RZ, RZ, R6 ;  /* 0x000000ffff001224 */ /* 0x000fca00078e0206 */
[----:B------:R-:W-:-:S13]  /*0c20*/  ISETP.NE.AND P1, PT, R0, RZ, PT ;  /* 0x000000ff0000720c */ /* 0x000fda0003f25270 */
[----:B0-----:R-:W-:Y:S05]  /*0c30*/  @!P1 BRA `(.L_x_13) ;  /* 0x0000000000289947 */ /* 0x001fea0003800000 */
[----:B------:R-:W-:Y:S02]  /*0c40*/  LOP3.LUT R2, R0, 0x3f, RZ, 0xc0, !PT ;  /* 0x0000003f00027812 */ /* 0x000fe400078ec0ff */
[--C-:B------:R-:W-:Y:S02]  /*0c50*/  SHF.R.U64 R6, R8, 0x1, R9.reuse ;  /* 0x0000000108067819 */ /* 0x100fe40000001209 */
[----:B------:R-:W-:Y:S02]  /*0c60*/  SHF.R.U32.HI R8, RZ, 0x1, R9 ;  /* 0x00000001ff087819 */ /* 0x000fe40000011609 */
[----:B------:R-:W-:Y:S02]  /*0c70*/  LOP3.LUT R3, R0, 0x3f, RZ, 0xc, !PT ;  /* 0x0000003f00037812 */ /* 0x000fe400078e0cff */
[CC--:B------:R-:W-:Y:S02]  /*0c80*/  SHF.L.U64.HI R12, R7.reuse, R2.reuse, R12 ;  /* 0x00000002070c7219 */ /* 0x0c0fe4000001020c */
[----:B------:R-:W-:-:S02]  /*0c90*/  SHF.L.U32 R7, R7, R2, RZ ;  /* 0x0000000207077219 */ /* 0x000fc400000006ff */
[-CC-:B------:R-:W-:Y:S02]  /*0ca0*/  SHF.R.U64 R2, R6, R3.reuse, R8.reuse ;  /* 0x0000000306027219 */ /* 0x180fe40000001208 */
[----:B------:R-:W-:Y:S02]  /*0cb0*/  SHF.R.U32.HI R3, RZ, R3, R8 ;  /* 0x00000003ff037219 */ /* 0x000fe40000011608 */
[----:B------:R-:W-:Y:S02]  /*0cc0*/  LOP3.LUT R7, R7, R2, RZ, 0xfc, !PT ;  /* 0x0000000207077212 */ /* 0x000fe400078efcff */
[----:B------:R-:W-:-:S07]  /*0cd0*/  LOP3.LUT R12, R12, R3, RZ, 0xfc, !PT ;  /* 0x000000030c0c7212 */ /* 0x000fce00078efcff */
.L_x_13:
[----:B------:R-:W-:Y:S01]  /*0ce0*/  IMAD.WIDE.U32 R8, R7, 0x2168c235, RZ ;  /* 0x2168c23507087825 */ /* 0x000fe200078e00ff */
[----:B------:R-:W-:-:S03]  /*0cf0*/  SHF.R.U32.HI R5, RZ, 0x1e, R5 ;  /* 0x0000001eff057819 */ /* 0x000fc60000011605 */
[----:B------:R-:W-:Y:S01]  /*0d00*/  IMAD.MOV.U32 R2, RZ, RZ, R9 ;  /* 0x000000ffff027224 */ /* 0x000fe200078e0009 */
[----:B------:R-:W-:Y:S01]  /*0d10*/  IADD3 RZ, P1, PT, R8, R8, RZ ;  /* 0x0000000808ff7210 */ /* 0x000fe20007f3e0ff */
[----:B------:R-:W-:Y:S01]  /*0d20*/  IMAD.MOV.U32 R3, RZ, RZ, RZ ;  /* 0x000000ffff037224 */ /* 0x000fe200078e00ff */
[----:B------:R-:W-:Y:S01]  /*0d30*/  LEA.HI R4, R4, R5, RZ, 0x1 ;  /* 0x0000000504047211 */ /* 0x000fe200078f08ff */
[----:B------:R-:W-:-:S04]  /*0d40*/  IMAD.HI.U32 R6, R12, -0x36f0255e, RZ ;  /* 0xc90fdaa20c067827 */ /* 0x000fc800078e00ff */
[----:B------:R-:W-:-:S04]  /*0d50*/  IMAD.WIDE.U32 R2, R7, -0x36f0255e, R2 ;  /* 0xc90fdaa207027825 */ /* 0x000fc800078e0002 */
[C---:B------:R-:W-:Y:S02]  /*0d60*/  IMAD R7, R12.reuse, -0x36f0255e, RZ ;  /* 0xc90fdaa20c077824 */ /* 0x040fe400078e02ff */
[----:B------:R-:W-:-:S04]  /*0d70*/  IMAD.WIDE.U32 R2, P2, R12, 0x2168c235, R2 ;  /* 0x2168c2350c027825 */ /* 0x000fc80007840002 */
[----:B------:R-:W-:Y:S01]  /*0d80*/  IMAD.X R6, RZ, RZ, R6, P2 ;  /* 0x000000ffff067224 */ /* 0x000fe200010e0606 */
[----:B------:R-:W-:Y:S02]  /*0d90*/  IADD3 R3, P2, PT, R7, R3, RZ ;  /* 0x0000000307037210 */ /* 0x000fe40007f5e0ff */
[----:B------:R-:W-:Y:S02]  /*0da0*/  IADD3.X RZ, P1, PT, R2, R2, RZ, P1, !PT ;  /* 0x0000000202ff7210 */ /* 0x000fe40000f3e4ff */
[C---:B------:R-:W-:Y:S01]  /*0db0*/  ISETP.GT.U32.AND P3, PT, R3.reuse, RZ, PT ;  /* 0x000000ff0300720c */ /* 0x040fe20003f64070 */
[----:B------:R-:W-:Y:S01]  /*0dc0*/  IMAD.X R6, RZ, RZ, R6, P2 ;  /* 0x000000ffff067224 */ /* 0x000fe200010e0606 */
[----:B------:R-:W-:-:S04]  /*0dd0*/  IADD3.X R2, P2, PT, R3, R3, RZ, P1, !PT ;  /* 0x0000000303027210 */ /* 0x000fc80000f5e4ff */
[C---:B------:R-:W-:Y:S01]  /*0de0*/  ISETP.GT.AND.EX P1, PT, R6.reuse, RZ, PT, P3 ;  /* 0x000000ff0600720c */ /* 0x040fe20003f24330 */
[----:B------:R-:W-:-:S03]  /*0df0*/  IMAD.X R7, R6, 0x1, R6, P2 ;  /* 0x0000000106077824 */ /* 0x000fc600010e0606 */
[----:B------:R-:W-:Y:S02]  /*0e00*/  SEL R2, R2, R3, P1 ;  /* 0x0000000302027207 */ /* 0x000fe40000800000 */
[----:B------:R-:W-:Y:S02]  /*0e10*/  SEL R3, R7, R6, P1 ;  /* 0x0000000607037207 */ /* 0x000fe40000800000 */
[----:B------:R-:W-:Y:S02]  /*0e20*/  IADD3 R2, P2, PT, R2, 0x1, RZ ;  /* 0x0000000102027810 */ /* 0x000fe40007f5e0ff */
[----:B------:R-:W-:Y:S02]  /*0e30*/  SEL R7, RZ, 0xffffffff, !P1 ;  /* 0xffffffffff077807 */ /* 0x000fe40004800000 */
[----:B------:R-:W-:Y:S01]  /*0e40*/  LOP3.LUT P1, R17, R17, 0x80000000, RZ, 0xc0, !PT ;  /* 0x8000000011117812 */ /* 0x000fe2000782c0ff */
[----:B------:R-:W-:Y:S02]  /*0e50*/  IMAD.X R3, RZ, RZ, R3, P2 ;  /* 0x000000ffff037224 */ /* 0x000fe400010e0603 */
[----:B------:R-:W-:Y:S01]  /*0e60*/  IMAD.IADD R0, R7, 0x1, -R0 ;  /* 0x0000000107007824 */ /* 0x000fe200078e0a00 */
[----:B------:R-:W-:-:S02]  /*0e70*/  @!P0 LOP3.LUT R17, R17, 0x80000000, RZ, 0x3c, !PT ;  /* 0x8000000011118812 */ /* 0x000fc400078e3cff */
[----:B------:R-:W-:Y:S01]  /*0e80*/  SHF.R.U64 R2, R2, 0xa, R3 ;  /* 0x0000000a02027819 */ /* 0x000fe20000001203 */
[----:B------:R-:W-:-:S03]  /*0e90*/  IMAD.SHL.U32 R0, R0, 0x100000, RZ ;  /* 0x0010000000007824 */ /* 0x000fc600078e00ff */
[----:B------:R-:W-:-:S03]  /*0ea0*/  IADD3 R2, P2, PT, R2, 0x1, RZ ;  /* 0x0000000102027810 */ /* 0x000fc60007f5e0ff */
[----:B------:R-:W-:Y:S01]  /*0eb0*/  @P1 IMAD.MOV R4, RZ, RZ, -R4 ;  /* 0x000000ffff041224 */ /* 0x000fe200078e0a04 */
[----:B------:R-:W-:-:S04]  /*0ec0*/  LEA.HI.X R3, R3, RZ, RZ, 0x16, P2 ;  /* 0x000000ff03037211 */ /* 0x000fc800010fb4ff */
[--C-:B------:R-:W-:Y:S02]  /*0ed0*/  SHF.R.U64 R2, R2, 0x1, R3.reuse ;  /* 0x0000000102027819 */ /* 0x100fe40000001203 */
[----:B------:R-:W-:Y:S02]  /*0ee0*/  SHF.R.U32.HI R3, RZ, 0x1, R3 ;  /* 0x00000001ff037819 */ /* 0x000fe40000011603 */
[----:B------:R-:W-:-:S04]  /*0ef0*/  IADD3 R11, P2, P3, RZ, RZ, R2 ;  /* 0x000000ffff0b7210 */ /* 0x000fc80007b5e002 */
[----:B------:R-:W-:-:S04]  /*0f00*/  IADD3.X R0, PT, PT, R0, 0x3fe00000, R3, P2, P3 ;  /* 0x3fe0000000007810 */ /* 0x000fc800017e6403 */
[----:B------:R-:W-:-:S07]  /*0f10*/  LOP3.LUT R8, R0, R17, RZ, 0xfc, !PT ;  /* 0x0000001100087212 */ /* 0x000fce00078efcff */
.L_x_10:
[----:B------:R-:W-:Y:S02]  /*0f20*/  IMAD.MOV.U32 R2, RZ, RZ, R11 ;  /* 0x000000ffff027224 */ /* 0x000fe400078e000b */
[----:B------:R-:W-:Y:S02]  /*0f30*/  IMAD.MOV.U32 R11, RZ, RZ, 0x0 ;  /* 0x00000000ff0b7424 */ /* 0x000fe400078e00ff */
[----:B------:R-:W-:Y:S02]  /*0f40*/  IMAD.MOV.U32 R0, RZ, RZ, R4 ;  /* 0x000000ffff007224 */ /* 0x000fe400078e0004 */
[----:B------:R-:W-:Y:S01]  /*0f50*/  IMAD.MOV.U32 R3, RZ, RZ, R8 ;  /* 0x000000ffff037224 */ /* 0x000fe200078e0008 */
[----:B------:R-:W-:Y:S06]  /*0f60*/  RET.REL.NODEC R10 `(_Z7dxfieldiiPfS_) ;  /* 0xfffffff00a247950 */ /* 0x000fec0003c3ffff */
.L_x_14:
        /* <DEDUP_REMOVED lines=9> */
.L_x_15:


//--------------------- .nv.global.init           --------------------------
	.section	.nv.global.init,"aw",@progbits
	.align	16
.nv.global.init:
	.type		__cudart_sin_cos_coeffs,@object
	.size		__cudart_sin_cos_coeffs,(__cudart_i2opi_d - __cudart_sin_cos_coeffs)
__cudart_sin_cos_coeffs:
        /*0000*/ 	.byte	0x46, 0xd2, 0xb0, 0x2c, 0xf1, 0xe5, 0x5a, 0xbe, 0x92, 0xe3, 0xac, 0x69, 0xe3, 0x1d, 0xc7, 0x3e
        /*0010*/ 	.byte	0xa1, 0x62, 0xdb, 0x19, 0xa0, 0x01, 0x2a, 0xbf, 0x18, 0x08, 0x11, 0x11, 0x11, 0x11, 0x81, 0x3f
        /*0020*/ 	.byte	0x54, 0x55, 0x55, 0x55, 0x55, 0x55, 0xc5, 0xbf, 0x00, 0x00, 0x00, 0x00, 0x00, 0x00, 0x00, 0x00
        /*0030*/ 	.byte	0x00, 0x00, 0x00, 0x00, 0x00, 0x00, 0x00, 0x00, 0x64, 0x81, 0xfd, 0x20, 0x83, 0xff, 0xa8, 0xbd
        /*0040*/ 	.byte	0x28, 0x85, 0xef, 0xc1, 0xa7, 0xee, 0x21, 0x3e, 0xd9, 0xe6, 0x06, 0x8e, 0x4f, 0x7e, 0x92, 0xbe
        /*0050*/ 	.byte	0xe9, 0xbc, 0xdd, 0x19, 0xa0, 0x01, 0xfa, 0x3e, 0x47, 0x5d, 0xc1, 0x16, 0x6c, 0xc1, 0x56, 0xbf
        /*0060*/ 	.byte	0x51, 0x55, 0x55, 0x55, 0x55, 0x55, 0xa5, 0x3f, 0x00, 0x00, 0x00, 0x00, 0x00, 0x00, 0xe0, 0xbf
        /*0070*/ 	.byte	0x00, 0x00, 0x00, 0x00, 0x00, 0x00, 0xf0, 0x3f, 0x00, 0x00, 0x00, 0x00, 0x00, 0x00, 0x00, 0x00
	.type		__cudart_i2opi_d,@object
	.size		__cudart_i2opi_d,(.L_0 - __cudart_i2opi_d)
__cudart_i2opi_d:
        /* <DEDUP_REMOVED lines=9> */
.L_0:


//--------------------- .nv.shared.reserved.0     --------------------------
	.section	.nv.shared.reserved.0,"aw",@nobits
	.weak		__nv_reservedSMEM_offset_0_alias
	.size		__nv_reservedSMEM_offset_0_alias, 0, 64
	.other		__nv_reservedSMEM_offset_0_alias,@"STO_CUDA_RESERVED_SHARED STV_DEFAULT"
__nv_reservedSMEM_offset_0_alias:
	.zero		0
	.zero		64


//--------------------- .nv.constant0._Z7hyfieldiPfS_S_ --------------------------
	.section	.nv.constant0._Z7hyfieldiPfS_S_,"a",@progbits
	.sectionflags	@""
	.align	4
.nv.constant0._Z7hyfieldiPfS_S_:
	.zero		928


//--------------------- .nv.constant0._Z7exfieldiP6mediumPfS1_S1_ --------------------------
	.section	.nv.constant0._Z7exfieldiP6mediumPfS1_S1_,"a",@progbits
	.sectionflags	@""
	.align	4
.nv.constant0._Z7exfieldiP6mediumPfS1_S1_:
	.zero		936


//--------------------- .nv.constant0._Z7dxfieldiiPfS_ --------------------------
	.section	.nv.constant0._Z7dxfieldiiPfS_,"a",@progbits
	.sectionflags	@""
	.align	4
.nv.constant0._Z7dxfieldiiPfS_:
	.zero		920


//--------------------- SYMBOLS --------------------------

	.type		.nv.reservedSmem.offset0,@object
	.size		.nv.reservedSmem.offset0,0x4
